//
// Generated by NVIDIA NVVM Compiler
//
// Compiler Build ID: CL-36424714
// Cuda compilation tools, release 13.0, V13.0.88
// Based on NVVM 20.0.0
//

.version 9.0
.target sm_100
.address_size 64

	// .globl	_Z6mutatePiiP17curandStateXORWOW
.global .align 4 .b8 precalc_xorwow_matrix[102400];
.global .align 4 .b8 precalc_xorwow_offset_matrix[102400];
.global .align 4 .b8 mrg32k3aM1[2304];
.global .align 4 .b8 mrg32k3aM2[2304];
.global .align 4 .b8 mrg32k3aM1SubSeq[2016];
.global .align 4 .b8 mrg32k3aM2SubSeq[2016];
.global .align 4 .b8 mrg32k3aM1Seq[2304];
.global .align 4 .b8 mrg32k3aM2Seq[2304];
.const .align 8 .b8 __cr_lgamma_table[72];
.extern .shared .align 16 .b8 temp[];

.visible .entry _Z6mutatePiiP17curandStateXORWOW(
	.param .u64 .ptr .align 1 _Z6mutatePiiP17curandStateXORWOW_param_0,
	.param .u32 _Z6mutatePiiP17curandStateXORWOW_param_1,
	.param .u64 .ptr .align 1 _Z6mutatePiiP17curandStateXORWOW_param_2
)
{
	.reg .b32 	%r<42>;
	.reg .b32 	%f<8>;
	.reg .b64 	%rd<9>;

	ld.param.u64 	%rd1, [_Z6mutatePiiP17curandStateXORWOW_param_0];
	ld.param.u32 	%r1, [_Z6mutatePiiP17curandStateXORWOW_param_1];
	ld.param.u64 	%rd2, [_Z6mutatePiiP17curandStateXORWOW_param_2];
	cvta.to.global.u64 	%rd3, %rd1;
	cvta.to.global.u64 	%rd4, %rd2;
	mov.u32 	%r2, %ctaid.x;
	mov.u32 	%r3, %ntid.x;
	mov.u32 	%r4, %tid.x;
	mad.lo.s32 	%r5, %r2, %r3, %r4;
	add.s32 	%r6, %r5, 2;
	mul.wide.s32 	%rd5, %r6, 48;
	add.s64 	%rd6, %rd4, %rd5;
	ld.global.v2.u32 	{%r7, %r8}, [%rd6];
	shr.u32 	%r9, %r8, 2;
	xor.b32  	%r10, %r9, %r8;
	ld.global.v2.u32 	{%r11, %r12}, [%rd6+8];
	ld.global.v2.u32 	{%r13, %r14}, [%rd6+16];
	shl.b32 	%r15, %r14, 4;
	shl.b32 	%r16, %r10, 1;
	xor.b32  	%r17, %r16, %r15;
	xor.b32  	%r18, %r17, %r10;
	xor.b32  	%r19, %r18, %r14;
	add.s32 	%r20, %r7, %r19;
	add.s32 	%r21, %r20, 362437;
	cvt.rn.f32.u32 	%f1, %r21;
	fma.rn.f32 	%f2, %f1, 0f2F800000, 0f2F000000;
	cvt.rn.f32.s32 	%f3, %r1;
	mul.f32 	%f4, %f2, %f3;
	cvt.rzi.s32.f32 	%r22, %f4;
	shr.u32 	%r23, %r11, 2;
	xor.b32  	%r24, %r23, %r11;
	st.global.v2.u32 	[%rd6+8], {%r13, %r14};
	shl.b32 	%r25, %r19, 4;
	shl.b32 	%r26, %r24, 1;
	xor.b32  	%r27, %r26, %r25;
	xor.b32  	%r28, %r27, %r24;
	xor.b32  	%r29, %r28, %r19;
	st.global.v2.u32 	[%rd6+16], {%r19, %r29};
	add.s32 	%r30, %r7, 724874;
	st.global.v2.u32 	[%rd6], {%r30, %r12};
	add.s32 	%r31, %r29, %r30;
	cvt.rn.f32.u32 	%f5, %r31;
	fma.rn.f32 	%f6, %f5, 0f2F800000, 0f2F000000;
	mul.f32 	%f7, %f6, 0f40400000;
	cvt.rzi.s32.f32 	%r32, %f7;
	mad.lo.s32 	%r33, %r1, %r2, %r22;
	mul.wide.u32 	%rd7, %r33, 4;
	add.s64 	%rd8, %rd3, %rd7;
	ld.global.u32 	%r34, [%rd8];
	add.s32 	%r35, %r34, %r32;
	add.s32 	%r36, %r35, 1;
	shr.s32 	%r37, %r36, 31;
	shr.u32 	%r38, %r37, 30;
	add.s32 	%r39, %r36, %r38;
	and.b32  	%r40, %r39, -4;
	sub.s32 	%r41, %r36, %r40;
	st.global.u32 	[%rd8], %r41;
	ret;

}
	// .globl	_Z5grandP17curandStateXORWOWm
.visible .entry _Z5grandP17curandStateXORWOWm(
	.param .u64 .ptr .align 1 _Z5grandP17curandStateXORWOWm_param_0,
	.param .u64 _Z5grandP17curandStateXORWOWm_param_1
)
{
	.reg .pred 	%p<24>;
	.reg .b32 	%r<413>;
	.reg .b64 	%rd<20>;

	ld.param.u64 	%rd9, [_Z5grandP17curandStateXORWOWm_param_0];
	ld.param.u64 	%rd10, [_Z5grandP17curandStateXORWOWm_param_1];
	cvta.to.global.u64 	%rd11, %rd9;
	mov.u32 	%r182, %ctaid.x;
	mov.u32 	%r183, %ntid.x;
	mov.u32 	%r184, %tid.x;
	mad.lo.s32 	%r185, %r182, %r183, %r184;
	cvt.s64.s32 	%rd19, %r185;
	mul.wide.s32 	%rd12, %r185, 48;
	add.s64 	%rd2, %rd11, %rd12;
	add.s64 	%rd3, %rd2, 96;
	cvt.u32.u64 	%r186, %rd10;
	xor.b32  	%r187, %r186, -1429050551;
	mul.lo.s32 	%r188, %r187, 1099087573;
	{ .reg .b32 tmp; mov.b64 {tmp, %r189}, %rd10; }
	xor.b32  	%r190, %r189, -136515619;
	mul.lo.s32 	%r191, %r190, -1703105765;
	add.s32 	%r192, %r188, %r191;
	add.s32 	%r193, %r192, 6615241;
	add.s32 	%r194, %r188, 123456789;
	st.global.v2.u32 	[%rd2+96], {%r193, %r194};
	xor.b32  	%r195, %r188, 362436069;
	add.s32 	%r196, %r191, 521288629;
	st.global.v2.u32 	[%rd2+104], {%r195, %r196};
	xor.b32  	%r197, %r191, 88675123;
	add.s32 	%r198, %r188, 5783321;
	st.global.v2.u32 	[%rd2+112], {%r197, %r198};
	setp.eq.s32 	%p1, %r185, 0;
	@%p1 bra 	$L__BB1_42;
	mov.b32 	%r319, 0;
$L__BB1_2:
	and.b64  	%rd5, %rd19, 3;
	setp.eq.s64 	%p2, %rd5, 0;
	@%p2 bra 	$L__BB1_41;
	mul.wide.u32 	%rd13, %r319, 3200;
	mov.u64 	%rd14, precalc_xorwow_matrix;
	add.s64 	%rd6, %rd14, %rd13;
	cvt.u32.u64 	%r2, %rd5;
	mov.b32 	%r320, 0;
$L__BB1_4:
	mov.b32 	%r333, 0;
	mov.u32 	%r334, %r333;
	mov.u32 	%r335, %r333;
	mov.u32 	%r336, %r333;
	mov.u32 	%r337, %r333;
	mov.u32 	%r326, %r333;
$L__BB1_5:
	mul.wide.u32 	%rd15, %r326, 4;
	add.s64 	%rd16, %rd3, %rd15;
	ld.global.u32 	%r10, [%rd16+4];
	shl.b32 	%r11, %r326, 5;
	mov.b32 	%r332, 0;
$L__BB1_6:
	.pragma "nounroll";
	shr.u32 	%r203, %r10, %r332;
	and.b32  	%r204, %r203, 1;
	setp.eq.b32 	%p3, %r204, 1;
	not.pred 	%p4, %p3;
	add.s32 	%r205, %r11, %r332;
	mul.lo.s32 	%r206, %r205, 5;
	mul.wide.u32 	%rd17, %r206, 4;
	add.s64 	%rd7, %rd6, %rd17;
	@%p4 bra 	$L__BB1_8;
	ld.global.u32 	%r207, [%rd7];
	xor.b32  	%r337, %r337, %r207;
	ld.global.u32 	%r208, [%rd7+4];
	xor.b32  	%r336, %r336, %r208;
	ld.global.u32 	%r209, [%rd7+8];
	xor.b32  	%r335, %r335, %r209;
	ld.global.u32 	%r210, [%rd7+12];
	xor.b32  	%r334, %r334, %r210;
	ld.global.u32 	%r211, [%rd7+16];
	xor.b32  	%r333, %r333, %r211;
$L__BB1_8:
	and.b32  	%r213, %r203, 2;
	setp.eq.s32 	%p5, %r213, 0;
	@%p5 bra 	$L__BB1_10;
	ld.global.u32 	%r214, [%rd7+20];
	xor.b32  	%r337, %r337, %r214;
	ld.global.u32 	%r215, [%rd7+24];
	xor.b32  	%r336, %r336, %r215;
	ld.global.u32 	%r216, [%rd7+28];
	xor.b32  	%r335, %r335, %r216;
	ld.global.u32 	%r217, [%rd7+32];
	xor.b32  	%r334, %r334, %r217;
	ld.global.u32 	%r218, [%rd7+36];
	xor.b32  	%r333, %r333, %r218;
$L__BB1_10:
	and.b32  	%r220, %r203, 4;
	setp.eq.s32 	%p6, %r220, 0;
	@%p6 bra 	$L__BB1_12;
	ld.global.u32 	%r221, [%rd7+40];
	xor.b32  	%r337, %r337, %r221;
	ld.global.u32 	%r222, [%rd7+44];
	xor.b32  	%r336, %r336, %r222;
	ld.global.u32 	%r223, [%rd7+48];
	xor.b32  	%r335, %r335, %r223;
	ld.global.u32 	%r224, [%rd7+52];
	xor.b32  	%r334, %r334, %r224;
	ld.global.u32 	%r225, [%rd7+56];
	xor.b32  	%r333, %r333, %r225;
$L__BB1_12:
	and.b32  	%r227, %r203, 8;
	setp.eq.s32 	%p7, %r227, 0;
	@%p7 bra 	$L__BB1_14;
	ld.global.u32 	%r228, [%rd7+60];
	xor.b32  	%r337, %r337, %r228;
	ld.global.u32 	%r229, [%rd7+64];
	xor.b32  	%r336, %r336, %r229;
	ld.global.u32 	%r230, [%rd7+68];
	xor.b32  	%r335, %r335, %r230;
	ld.global.u32 	%r231, [%rd7+72];
	xor.b32  	%r334, %r334, %r231;
	ld.global.u32 	%r232, [%rd7+76];
	xor.b32  	%r333, %r333, %r232;
$L__BB1_14:
	and.b32  	%r234, %r203, 16;
	setp.eq.s32 	%p8, %r234, 0;
	@%p8 bra 	$L__BB1_16;
	ld.global.u32 	%r235, [%rd7+80];
	xor.b32  	%r337, %r337, %r235;
	ld.global.u32 	%r236, [%rd7+84];
	xor.b32  	%r336, %r336, %r236;
	ld.global.u32 	%r237, [%rd7+88];
	xor.b32  	%r335, %r335, %r237;
	ld.global.u32 	%r238, [%rd7+92];
	xor.b32  	%r334, %r334, %r238;
	ld.global.u32 	%r239, [%rd7+96];
	xor.b32  	%r333, %r333, %r239;
$L__BB1_16:
	and.b32  	%r241, %r203, 32;
	setp.eq.s32 	%p9, %r241, 0;
	@%p9 bra 	$L__BB1_18;
	ld.global.u32 	%r242, [%rd7+100];
	xor.b32  	%r337, %r337, %r242;
	ld.global.u32 	%r243, [%rd7+104];
	xor.b32  	%r336, %r336, %r243;
	ld.global.u32 	%r244, [%rd7+108];
	xor.b32  	%r335, %r335, %r244;
	ld.global.u32 	%r245, [%rd7+112];
	xor.b32  	%r334, %r334, %r245;
	ld.global.u32 	%r246, [%rd7+116];
	xor.b32  	%r333, %r333, %r246;
$L__BB1_18:
	and.b32  	%r248, %r203, 64;
	setp.eq.s32 	%p10, %r248, 0;
	@%p10 bra 	$L__BB1_20;
	ld.global.u32 	%r249, [%rd7+120];
	xor.b32  	%r337, %r337, %r249;
	ld.global.u32 	%r250, [%rd7+124];
	xor.b32  	%r336, %r336, %r250;
	ld.global.u32 	%r251, [%rd7+128];
	xor.b32  	%r335, %r335, %r251;
	ld.global.u32 	%r252, [%rd7+132];
	xor.b32  	%r334, %r334, %r252;
	ld.global.u32 	%r253, [%rd7+136];
	xor.b32  	%r333, %r333, %r253;
$L__BB1_20:
	and.b32  	%r255, %r203, 128;
	setp.eq.s32 	%p11, %r255, 0;
	@%p11 bra 	$L__BB1_22;
	ld.global.u32 	%r256, [%rd7+140];
	xor.b32  	%r337, %r337, %r256;
	ld.global.u32 	%r257, [%rd7+144];
	xor.b32  	%r336, %r336, %r257;
	ld.global.u32 	%r258, [%rd7+148];
	xor.b32  	%r335, %r335, %r258;
	ld.global.u32 	%r259, [%rd7+152];
	xor.b32  	%r334, %r334, %r259;
	ld.global.u32 	%r260, [%rd7+156];
	xor.b32  	%r333, %r333, %r260;
$L__BB1_22:
	and.b32  	%r262, %r203, 256;
	setp.eq.s32 	%p12, %r262, 0;
	@%p12 bra 	$L__BB1_24;
	ld.global.u32 	%r263, [%rd7+160];
	xor.b32  	%r337, %r337, %r263;
	ld.global.u32 	%r264, [%rd7+164];
	xor.b32  	%r336, %r336, %r264;
	ld.global.u32 	%r265, [%rd7+168];
	xor.b32  	%r335, %r335, %r265;
	ld.global.u32 	%r266, [%rd7+172];
	xor.b32  	%r334, %r334, %r266;
	ld.global.u32 	%r267, [%rd7+176];
	xor.b32  	%r333, %r333, %r267;
$L__BB1_24:
	and.b32  	%r269, %r203, 512;
	setp.eq.s32 	%p13, %r269, 0;
	@%p13 bra 	$L__BB1_26;
	ld.global.u32 	%r270, [%rd7+180];
	xor.b32  	%r337, %r337, %r270;
	ld.global.u32 	%r271, [%rd7+184];
	xor.b32  	%r336, %r336, %r271;
	ld.global.u32 	%r272, [%rd7+188];
	xor.b32  	%r335, %r335, %r272;
	ld.global.u32 	%r273, [%rd7+192];
	xor.b32  	%r334, %r334, %r273;
	ld.global.u32 	%r274, [%rd7+196];
	xor.b32  	%r333, %r333, %r274;
$L__BB1_26:
	and.b32  	%r276, %r203, 1024;
	setp.eq.s32 	%p14, %r276, 0;
	@%p14 bra 	$L__BB1_28;
	ld.global.u32 	%r277, [%rd7+200];
	xor.b32  	%r337, %r337, %r277;
	ld.global.u32 	%r278, [%rd7+204];
	xor.b32  	%r336, %r336, %r278;
	ld.global.u32 	%r279, [%rd7+208];
	xor.b32  	%r335, %r335, %r279;
	ld.global.u32 	%r280, [%rd7+212];
	xor.b32  	%r334, %r334, %r280;
	ld.global.u32 	%r281, [%rd7+216];
	xor.b32  	%r333, %r333, %r281;
$L__BB1_28:
	and.b32  	%r283, %r203, 2048;
	setp.eq.s32 	%p15, %r283, 0;
	@%p15 bra 	$L__BB1_30;
	ld.global.u32 	%r284, [%rd7+220];
	xor.b32  	%r337, %r337, %r284;
	ld.global.u32 	%r285, [%rd7+224];
	xor.b32  	%r336, %r336, %r285;
	ld.global.u32 	%r286, [%rd7+228];
	xor.b32  	%r335, %r335, %r286;
	ld.global.u32 	%r287, [%rd7+232];
	xor.b32  	%r334, %r334, %r287;
	ld.global.u32 	%r288, [%rd7+236];
	xor.b32  	%r333, %r333, %r288;
$L__BB1_30:
	and.b32  	%r290, %r203, 4096;
	setp.eq.s32 	%p16, %r290, 0;
	@%p16 bra 	$L__BB1_32;
	ld.global.u32 	%r291, [%rd7+240];
	xor.b32  	%r337, %r337, %r291;
	ld.global.u32 	%r292, [%rd7+244];
	xor.b32  	%r336, %r336, %r292;
	ld.global.u32 	%r293, [%rd7+248];
	xor.b32  	%r335, %r335, %r293;
	ld.global.u32 	%r294, [%rd7+252];
	xor.b32  	%r334, %r334, %r294;
	ld.global.u32 	%r295, [%rd7+256];
	xor.b32  	%r333, %r333, %r295;
$L__BB1_32:
	and.b32  	%r297, %r203, 8192;
	setp.eq.s32 	%p17, %r297, 0;
	@%p17 bra 	$L__BB1_34;
	ld.global.u32 	%r298, [%rd7+260];
	xor.b32  	%r337, %r337, %r298;
	ld.global.u32 	%r299, [%rd7+264];
	xor.b32  	%r336, %r336, %r299;
	ld.global.u32 	%r300, [%rd7+268];
	xor.b32  	%r335, %r335, %r300;
	ld.global.u32 	%r301, [%rd7+272];
	xor.b32  	%r334, %r334, %r301;
	ld.global.u32 	%r302, [%rd7+276];
	xor.b32  	%r333, %r333, %r302;
$L__BB1_34:
	and.b32  	%r304, %r203, 16384;
	setp.eq.s32 	%p18, %r304, 0;
	@%p18 bra 	$L__BB1_36;
	ld.global.u32 	%r305, [%rd7+280];
	xor.b32  	%r337, %r337, %r305;
	ld.global.u32 	%r306, [%rd7+284];
	xor.b32  	%r336, %r336, %r306;
	ld.global.u32 	%r307, [%rd7+288];
	xor.b32  	%r335, %r335, %r307;
	ld.global.u32 	%r308, [%rd7+292];
	xor.b32  	%r334, %r334, %r308;
	ld.global.u32 	%r309, [%rd7+296];
	xor.b32  	%r333, %r333, %r309;
$L__BB1_36:
	and.b32  	%r311, %r203, 32768;
	setp.eq.s32 	%p19, %r311, 0;
	@%p19 bra 	$L__BB1_38;
	ld.global.u32 	%r312, [%rd7+300];
	xor.b32  	%r337, %r337, %r312;
	ld.global.u32 	%r313, [%rd7+304];
	xor.b32  	%r336, %r336, %r313;
	ld.global.u32 	%r314, [%rd7+308];
	xor.b32  	%r335, %r335, %r314;
	ld.global.u32 	%r315, [%rd7+312];
	xor.b32  	%r334, %r334, %r315;
	ld.global.u32 	%r316, [%rd7+316];
	xor.b32  	%r333, %r333, %r316;
$L__BB1_38:
	add.s32 	%r332, %r332, 16;
	setp.ne.s32 	%p20, %r332, 32;
	@%p20 bra 	$L__BB1_6;
	mad.lo.s32 	%r317, %r326, -31, %r11;
	add.s32 	%r326, %r317, 1;
	setp.ne.s32 	%p21, %r326, 5;
	@%p21 bra 	$L__BB1_5;
	st.global.u32 	[%rd2+100], %r337;
	st.global.u32 	[%rd2+104], %r336;
	st.global.u32 	[%rd2+108], %r335;
	st.global.u32 	[%rd2+112], %r334;
	st.global.u32 	[%rd2+116], %r333;
	add.s32 	%r320, %r320, 1;
	setp.lt.u32 	%p22, %r320, %r2;
	@%p22 bra 	$L__BB1_4;
$L__BB1_41:
	shr.u64 	%rd8, %rd19, 2;
	add.s32 	%r319, %r319, 1;
	setp.gt.u64 	%p23, %rd19, 3;
	mov.u64 	%rd19, %rd8;
	@%p23 bra 	$L__BB1_2;
$L__BB1_42:
	mov.b32 	%r318, 0;
	st.global.v2.u32 	[%rd2+120], {%r318, %r318};
	st.global.u32 	[%rd2+128], %r318;
	mov.b64 	%rd18, 0;
	st.global.u64 	[%rd2+136], %rd18;
	ret;

}
	// .globl	_Z6alcatePii
.visible .entry _Z6alcatePii(
	.param .u64 .ptr .align 1 _Z6alcatePii_param_0,
	.param .u32 _Z6alcatePii_param_1
)
{
	.reg .b32 	%r<7>;
	.reg .b64 	%rd<7>;

	ld.param.u64 	%rd1, [_Z6alcatePii_param_0];
	cvta.to.global.u64 	%rd2, %rd1;
	mov.u32 	%r1, %ctaid.x;
	mov.u32 	%r2, %ntid.x;
	mad.lo.s32 	%r3, %r2, %r1, %r2;
	mov.u32 	%r4, %tid.x;
	add.s32 	%r5, %r3, %r4;
	mul.wide.u32 	%rd3, %r4, 4;
	add.s64 	%rd4, %rd2, %rd3;
	ld.global.u32 	%r6, [%rd4];
	mul.wide.s32 	%rd5, %r5, 4;
	add.s64 	%rd6, %rd2, %rd5;
	st.global.u32 	[%rd6], %r6;
	ret;

}
	// .globl	_Z9alcateBigPii
.visible .entry _Z9alcateBigPii(
	.param .u64 .ptr .align 1 _Z9alcateBigPii_param_0,
	.param .u32 _Z9alcateBigPii_param_1
)
{
	.reg .pred 	%p<25>;
	.reg .b32 	%r<62>;
	.reg .b64 	%rd<29>;

	ld.param.u64 	%rd7, [_Z9alcateBigPii_param_0];
	ld.param.u32 	%r20, [_Z9alcateBigPii_param_1];
	cvta.to.global.u64 	%rd1, %rd7;
	mov.u32 	%r21, %ctaid.x;
	mad.lo.s32 	%r1, %r20, %r21, %r20;
	mov.u32 	%r2, %tid.x;
	mul.hi.s32 	%r22, %r20, 274877907;
	shr.u32 	%r23, %r22, 31;
	shr.s32 	%r24, %r22, 6;
	add.s32 	%r3, %r24, %r23;
	setp.lt.s32 	%p1, %r20, 1000;
	@%p1 bra 	$L__BB3_41;
	add.s32 	%r26, %r3, -1;
	and.b32  	%r4, %r3, 7;
	setp.lt.u32 	%p2, %r26, 7;
	mov.b32 	%r60, 0;
	@%p2 bra 	$L__BB3_20;
	and.b32  	%r60, %r3, 4194296;
	mov.b32 	%r58, 0;
$L__BB3_3:
	.pragma "nounroll";
	mad.lo.s32 	%r7, %r58, 1000, %r2;
	setp.ge.s32 	%p3, %r7, %r20;
	mul.wide.u32 	%rd8, %r7, 4;
	add.s64 	%rd2, %rd1, %rd8;
	add.s32 	%r28, %r7, %r1;
	mul.wide.s32 	%rd9, %r28, 4;
	add.s64 	%rd3, %rd1, %rd9;
	@%p3 bra 	$L__BB3_5;
	ld.global.u32 	%r29, [%rd2];
	st.global.u32 	[%rd3], %r29;
$L__BB3_5:
	add.s32 	%r30, %r7, 1000;
	setp.ge.s32 	%p4, %r30, %r20;
	@%p4 bra 	$L__BB3_7;
	ld.global.u32 	%r31, [%rd2+4000];
	st.global.u32 	[%rd3+4000], %r31;
$L__BB3_7:
	add.s32 	%r32, %r7, 2000;
	setp.ge.s32 	%p5, %r32, %r20;
	@%p5 bra 	$L__BB3_9;
	ld.global.u32 	%r33, [%rd2+8000];
	st.global.u32 	[%rd3+8000], %r33;
$L__BB3_9:
	add.s32 	%r34, %r7, 3000;
	setp.ge.s32 	%p6, %r34, %r20;
	@%p6 bra 	$L__BB3_11;
	ld.global.u32 	%r35, [%rd2+12000];
	st.global.u32 	[%rd3+12000], %r35;
$L__BB3_11:
	add.s32 	%r36, %r7, 4000;
	setp.ge.s32 	%p7, %r36, %r20;
	@%p7 bra 	$L__BB3_13;
	ld.global.u32 	%r37, [%rd2+16000];
	st.global.u32 	[%rd3+16000], %r37;
$L__BB3_13:
	add.s32 	%r38, %r7, 5000;
	setp.ge.s32 	%p8, %r38, %r20;
	@%p8 bra 	$L__BB3_15;
	ld.global.u32 	%r39, [%rd2+20000];
	st.global.u32 	[%rd3+20000], %r39;
$L__BB3_15:
	add.s32 	%r40, %r7, 6000;
	setp.ge.s32 	%p9, %r40, %r20;
	@%p9 bra 	$L__BB3_17;
	ld.global.u32 	%r41, [%rd2+24000];
	st.global.u32 	[%rd3+24000], %r41;
$L__BB3_17:
	add.s32 	%r42, %r7, 7000;
	setp.ge.s32 	%p10, %r42, %r20;
	@%p10 bra 	$L__BB3_19;
	ld.global.u32 	%r43, [%rd2+28000];
	st.global.u32 	[%rd3+28000], %r43;
$L__BB3_19:
	add.s32 	%r58, %r58, 8;
	setp.ne.s32 	%p11, %r58, %r60;
	@%p11 bra 	$L__BB3_3;
$L__BB3_20:
	setp.eq.s32 	%p12, %r4, 0;
	@%p12 bra 	$L__BB3_41;
	and.b32  	%r10, %r3, 3;
	setp.lt.u32 	%p13, %r4, 4;
	@%p13 bra 	$L__BB3_31;
	mul.lo.s32 	%r11, %r60, 1000;
	add.s32 	%r12, %r11, %r2;
	setp.ge.s32 	%p14, %r12, %r20;
	add.s32 	%r44, %r12, %r1;
	mul.wide.s32 	%rd10, %r44, 4;
	add.s64 	%rd4, %rd1, %rd10;
	@%p14 bra 	$L__BB3_24;
	mul.wide.u32 	%rd11, %r12, 4;
	add.s64 	%rd12, %rd1, %rd11;
	ld.global.u32 	%r45, [%rd12];
	st.global.u32 	[%rd4], %r45;
$L__BB3_24:
	add.s32 	%r46, %r12, 1000;
	setp.ge.s32 	%p15, %r46, %r20;
	cvt.u64.u32 	%rd13, %r2;
	cvt.u64.u32 	%rd14, %r11;
	add.s64 	%rd15, %rd14, %rd13;
	shl.b64 	%rd16, %rd15, 2;
	add.s64 	%rd5, %rd1, %rd16;
	@%p15 bra 	$L__BB3_26;
	ld.global.u32 	%r47, [%rd5+4000];
	st.global.u32 	[%rd4+4000], %r47;
$L__BB3_26:
	add.s32 	%r48, %r12, 2000;
	setp.ge.s32 	%p16, %r48, %r20;
	@%p16 bra 	$L__BB3_28;
	ld.global.u32 	%r49, [%rd5+8000];
	st.global.u32 	[%rd4+8000], %r49;
$L__BB3_28:
	add.s32 	%r50, %r12, 3000;
	setp.ge.s32 	%p17, %r50, %r20;
	@%p17 bra 	$L__BB3_30;
	ld.global.u32 	%r51, [%rd5+12000];
	st.global.u32 	[%rd4+12000], %r51;
$L__BB3_30:
	add.s32 	%r60, %r60, 4;
$L__BB3_31:
	setp.eq.s32 	%p18, %r10, 0;
	@%p18 bra 	$L__BB3_41;
	setp.eq.s32 	%p19, %r10, 1;
	@%p19 bra 	$L__BB3_38;
	mul.lo.s32 	%r15, %r60, 1000;
	add.s32 	%r16, %r15, %r2;
	setp.ge.s32 	%p20, %r16, %r20;
	add.s32 	%r52, %r16, %r1;
	mul.wide.s32 	%rd17, %r52, 4;
	add.s64 	%rd6, %rd1, %rd17;
	@%p20 bra 	$L__BB3_35;
	mul.wide.u32 	%rd18, %r16, 4;
	add.s64 	%rd19, %rd1, %rd18;
	ld.global.u32 	%r53, [%rd19];
	st.global.u32 	[%rd6], %r53;
$L__BB3_35:
	add.s32 	%r54, %r16, 1000;
	setp.ge.s32 	%p21, %r54, %r20;
	@%p21 bra 	$L__BB3_37;
	cvt.u64.u32 	%rd20, %r2;
	cvt.u64.u32 	%rd21, %r15;
	add.s64 	%rd22, %rd21, %rd20;
	shl.b64 	%rd23, %rd22, 2;
	add.s64 	%rd24, %rd1, %rd23;
	ld.global.u32 	%r55, [%rd24+4000];
	st.global.u32 	[%rd6+4000], %r55;
$L__BB3_37:
	add.s32 	%r60, %r60, 2;
$L__BB3_38:
	and.b32  	%r56, %r3, 1;
	setp.eq.b32 	%p22, %r56, 1;
	not.pred 	%p23, %p22;
	@%p23 bra 	$L__BB3_41;
	mad.lo.s32 	%r19, %r60, 1000, %r2;
	setp.ge.s32 	%p24, %r19, %r20;
	@%p24 bra 	$L__BB3_41;
	mul.wide.u32 	%rd25, %r19, 4;
	add.s64 	%rd26, %rd1, %rd25;
	ld.global.u32 	%r57, [%rd26];
	mul.wide.s32 	%rd27, %r1, 4;
	add.s64 	%rd28, %rd26, %rd27;
	st.global.u32 	[%rd28], %r57;
$L__BB3_41:
	ret;

}
	// .globl	_Z16calculateEntropyPiiiiS_
.visible .entry _Z16calculateEntropyPiiiiS_(
	.param .u64 .ptr .align 1 _Z16calculateEntropyPiiiiS__param_0,
	.param .u32 _Z16calculateEntropyPiiiiS__param_1,
	.param .u32 _Z16calculateEntropyPiiiiS__param_2,
	.param .u32 _Z16calculateEntropyPiiiiS__param_3,
	.param .u64 .ptr .align 1 _Z16calculateEntropyPiiiiS__param_4
)
{
	.reg .pred 	%p<9>;
	.reg .b32 	%r<55>;
	.reg .b64 	%rd<9>;

	ld.param.u64 	%rd2, [_Z16calculateEntropyPiiiiS__param_0];
	ld.param.u32 	%r23, [_Z16calculateEntropyPiiiiS__param_1];
	ld.param.u32 	%r24, [_Z16calculateEntropyPiiiiS__param_2];
	ld.param.u32 	%r25, [_Z16calculateEntropyPiiiiS__param_3];
	ld.param.u64 	%rd3, [_Z16calculateEntropyPiiiiS__param_4];
	mov.u32 	%r1, %ctaid.x;
	mov.u32 	%r27, %ntid.x;
	mov.u32 	%r28, %tid.x;
	mad.lo.s32 	%r2, %r1, %r27, %r28;
	setp.lt.s32 	%p1, %r25, 1;
	mov.b32 	%r54, 0;
	@%p1 bra 	$L__BB4_10;
	mul.lo.s32 	%r30, %r24, %r24;
	mul.lo.s32 	%r3, %r30, %r30;
	add.s32 	%r4, %r25, %r2;
	cvta.to.global.u64 	%rd1, %rd2;
	mov.b32 	%r46, 0;
	mov.u32 	%r47, %r2;
	mov.u32 	%r54, %r46;
$L__BB4_2:
	setp.le.s32 	%p2, %r47, %r2;
	mov.b32 	%r53, 1;
	@%p2 bra 	$L__BB4_9;
	add.s32 	%r34, %r46, -1;
	and.b32  	%r8, %r46, 3;
	setp.lt.u32 	%p3, %r34, 3;
	mov.b32 	%r53, 1;
	@%p3 bra 	$L__BB4_6;
	and.b32  	%r36, %r46, -4;
	neg.s32 	%r49, %r36;
	mov.b32 	%r53, 1;
$L__BB4_5:
	mul.lo.s32 	%r53, %r53, %r3;
	add.s32 	%r49, %r49, 4;
	setp.ne.s32 	%p4, %r49, 0;
	@%p4 bra 	$L__BB4_5;
$L__BB4_6:
	setp.eq.s32 	%p5, %r8, 0;
	@%p5 bra 	$L__BB4_9;
	mul.lo.s32 	%r53, %r53, %r24;
	setp.eq.s32 	%p6, %r8, 1;
	@%p6 bra 	$L__BB4_9;
	mul.lo.s32 	%r37, %r53, %r24;
	setp.eq.s32 	%p7, %r8, 2;
	selp.b32 	%r38, 1, %r24, %p7;
	mul.lo.s32 	%r53, %r37, %r38;
$L__BB4_9:
	mul.wide.s32 	%rd4, %r47, 4;
	add.s64 	%rd5, %rd1, %rd4;
	ld.global.u32 	%r39, [%rd5];
	mad.lo.s32 	%r54, %r39, %r53, %r54;
	add.s32 	%r47, %r47, 1;
	setp.lt.s32 	%p8, %r47, %r4;
	add.s32 	%r46, %r46, 1;
	@%p8 bra 	$L__BB4_2;
$L__BB4_10:
	cvta.to.global.u64 	%rd6, %rd3;
	membar.gl;
	mad.lo.s32 	%r40, %r23, %r1, %r54;
	shl.b32 	%r41, %r40, 2;
	mov.u32 	%r42, temp;
	add.s32 	%r43, %r42, %r41;
	atom.shared.add.u32 	%r44, [%r43], 1;
	ld.shared.u32 	%r45, [%r43];
	mul.wide.u32 	%rd7, %r40, 4;
	add.s64 	%rd8, %rd6, %rd7;
	st.global.u32 	[%rd8], %r45;
	bar.sync 	0;
	ret;

}
	// .globl	_Z19calculateEntropyBigPiiiiiS_
.visible .entry _Z19calculateEntropyBigPiiiiiS_(
	.param .u64 .ptr .align 1 _Z19calculateEntropyBigPiiiiiS__param_0,
	.param .u32 _Z19calculateEntropyBigPiiiiiS__param_1,
	.param .u32 _Z19calculateEntropyBigPiiiiiS__param_2,
	.param .u32 _Z19calculateEntropyBigPiiiiiS__param_3,
	.param .u32 _Z19calculateEntropyBigPiiiiiS__param_4,
	.param .u64 .ptr .align 1 _Z19calculateEntropyBigPiiiiiS__param_5
)
{
	.reg .pred 	%p<21>;
	.reg .b32 	%r<99>;
	.reg .b64 	%rd<11>;

	ld.param.u64 	%rd4, [_Z19calculateEntropyBigPiiiiiS__param_0];
	ld.param.u32 	%r40, [_Z19calculateEntropyBigPiiiiiS__param_1];
	ld.param.u32 	%r41, [_Z19calculateEntropyBigPiiiiiS__param_2];
	ld.param.u32 	%r42, [_Z19calculateEntropyBigPiiiiiS__param_3];
	ld.param.u32 	%r43, [_Z19calculateEntropyBigPiiiiiS__param_4];
	ld.param.u64 	%rd5, [_Z19calculateEntropyBigPiiiiiS__param_5];
	cvta.to.global.u64 	%rd1, %rd5;
	mov.u32 	%r1, %ctaid.x;
	mov.u32 	%r2, %tid.x;
	mul.hi.s32 	%r44, %r43, 274877907;
	shr.u32 	%r45, %r44, 31;
	shr.s32 	%r46, %r44, 6;
	add.s32 	%r3, %r46, %r45;
	setp.lt.s32 	%p1, %r43, 1000;
	@%p1 bra 	$L__BB5_31;
	setp.lt.s32 	%p2, %r42, 1;
	mul.lo.s32 	%r4, %r40, %r1;
	@%p2 bra 	$L__BB5_15;
	mul.lo.s32 	%r68, %r41, %r41;
	mul.lo.s32 	%r5, %r68, %r68;
	mul.lo.s32 	%r6, %r43, %r1;
	cvta.to.global.u64 	%rd2, %rd4;
	mov.b32 	%r86, 0;
$L__BB5_3:
	mad.lo.s32 	%r8, %r86, 1000, %r2;
	setp.ge.s32 	%p12, %r8, %r43;
	@%p12 bra 	$L__BB5_14;
	add.s32 	%r9, %r8, %r6;
	add.s32 	%r10, %r9, %r42;
	mov.b32 	%r87, 0;
	mov.u32 	%r88, %r9;
	mov.u32 	%r89, %r87;
$L__BB5_5:
	sub.s32 	%r71, %r88, %r9;
	setp.lt.s32 	%p13, %r71, 1;
	mov.b32 	%r94, 1;
	@%p13 bra 	$L__BB5_12;
	add.s32 	%r74, %r87, -1;
	and.b32  	%r14, %r87, 3;
	setp.lt.u32 	%p14, %r74, 3;
	mov.b32 	%r94, 1;
	@%p14 bra 	$L__BB5_9;
	and.b32  	%r76, %r87, -4;
	neg.s32 	%r90, %r76;
	mov.b32 	%r94, 1;
$L__BB5_8:
	mul.lo.s32 	%r94, %r94, %r5;
	add.s32 	%r90, %r90, 4;
	setp.ne.s32 	%p15, %r90, 0;
	@%p15 bra 	$L__BB5_8;
$L__BB5_9:
	setp.eq.s32 	%p16, %r14, 0;
	@%p16 bra 	$L__BB5_12;
	mul.lo.s32 	%r94, %r94, %r41;
	setp.eq.s32 	%p17, %r14, 1;
	@%p17 bra 	$L__BB5_12;
	mul.lo.s32 	%r77, %r94, %r41;
	setp.eq.s32 	%p18, %r14, 2;
	selp.b32 	%r78, 1, %r41, %p18;
	mul.lo.s32 	%r94, %r77, %r78;
$L__BB5_12:
	mul.wide.s32 	%rd7, %r88, 4;
	add.s64 	%rd8, %rd2, %rd7;
	ld.global.u32 	%r79, [%rd8];
	mad.lo.s32 	%r89, %r79, %r94, %r89;
	add.s32 	%r88, %r88, 1;
	setp.lt.s32 	%p19, %r88, %r10;
	add.s32 	%r87, %r87, 1;
	@%p19 bra 	$L__BB5_5;
	add.s32 	%r80, %r89, %r4;
	shl.b32 	%r81, %r80, 2;
	mov.u32 	%r82, temp;
	add.s32 	%r83, %r82, %r81;
	atom.shared.add.u32 	%r84, [%r83], 1;
	ld.shared.u32 	%r85, [%r83];
	mul.wide.u32 	%rd9, %r80, 4;
	add.s64 	%rd10, %rd1, %rd9;
	st.global.u32 	[%rd10], %r85;
$L__BB5_14:
	add.s32 	%r86, %r86, 1;
	setp.eq.s32 	%p20, %r86, %r3;
	@%p20 bra 	$L__BB5_31;
	bra.uni 	$L__BB5_3;
$L__BB5_15:
	add.s32 	%r48, %r3, -1;
	and.b32  	%r29, %r3, 3;
	setp.lt.u32 	%p3, %r48, 3;
	shl.b32 	%r49, %r4, 2;
	mov.u32 	%r50, temp;
	add.s32 	%r30, %r50, %r49;
	mul.wide.u32 	%rd6, %r4, 4;
	add.s64 	%rd3, %rd1, %rd6;
	mov.b32 	%r97, 0;
	@%p3 bra 	$L__BB5_26;
	and.b32  	%r97, %r3, 4194300;
	mov.b32 	%r95, 0;
$L__BB5_17:
	mad.lo.s32 	%r33, %r95, 1000, %r2;
	setp.ge.s32 	%p4, %r33, %r43;
	@%p4 bra 	$L__BB5_19;
	atom.shared.add.u32 	%r52, [%r30], 1;
	ld.shared.u32 	%r53, [%r30];
	st.global.u32 	[%rd3], %r53;
$L__BB5_19:
	add.s32 	%r54, %r33, 1000;
	setp.ge.s32 	%p5, %r54, %r43;
	@%p5 bra 	$L__BB5_21;
	atom.shared.add.u32 	%r55, [%r30], 1;
	ld.shared.u32 	%r56, [%r30];
	st.global.u32 	[%rd3], %r56;
$L__BB5_21:
	add.s32 	%r57, %r33, 2000;
	setp.ge.s32 	%p6, %r57, %r43;
	@%p6 bra 	$L__BB5_23;
	atom.shared.add.u32 	%r58, [%r30], 1;
	ld.shared.u32 	%r59, [%r30];
	st.global.u32 	[%rd3], %r59;
$L__BB5_23:
	add.s32 	%r60, %r33, 3000;
	setp.ge.s32 	%p7, %r60, %r43;
	@%p7 bra 	$L__BB5_25;
	atom.shared.add.u32 	%r61, [%r30], 1;
	ld.shared.u32 	%r62, [%r30];
	st.global.u32 	[%rd3], %r62;
$L__BB5_25:
	add.s32 	%r95, %r95, 4;
	setp.ne.s32 	%p8, %r95, %r97;
	@%p8 bra 	$L__BB5_17;
$L__BB5_26:
	setp.eq.s32 	%p9, %r29, 0;
	@%p9 bra 	$L__BB5_31;
	mov.b32 	%r98, 0;
$L__BB5_28:
	.pragma "nounroll";
	mad.lo.s32 	%r64, %r97, 1000, %r2;
	setp.ge.s32 	%p10, %r64, %r43;
	@%p10 bra 	$L__BB5_30;
	atom.shared.add.u32 	%r65, [%r30], 1;
	ld.shared.u32 	%r66, [%r30];
	st.global.u32 	[%rd3], %r66;
$L__BB5_30:
	add.s32 	%r97, %r97, 1;
	add.s32 	%r98, %r98, 1;
	setp.ne.s32 	%p11, %r98, %r29;
	@%p11 bra 	$L__BB5_28;
$L__BB5_31:
	bar.sync 	0;
	ret;

}
	// .globl	_Z17calculateEntropy3iPiPd
.visible .entry _Z17calculateEntropy3iPiPd(
	.param .u32 _Z17calculateEntropy3iPiPd_param_0,
	.param .u64 .ptr .align 1 _Z17calculateEntropy3iPiPd_param_1,
	.param .u64 .ptr .align 1 _Z17calculateEntropy3iPiPd_param_2
)
{
	.reg .pred 	%p<30>;
	.reg .b32 	%r<165>;
	.reg .b64 	%rd<21>;
	.reg .b64 	%fd<245>;

	ld.param.u32 	%r60, [_Z17calculateEntropy3iPiPd_param_0];
	ld.param.u64 	%rd6, [_Z17calculateEntropy3iPiPd_param_1];
	ld.param.u64 	%rd5, [_Z17calculateEntropy3iPiPd_param_2];
	cvta.to.global.u64 	%rd1, %rd6;
	mov.u32 	%r61, %ctaid.x;
	mov.u32 	%r62, %ntid.x;
	mov.u32 	%r63, %tid.x;
	mad.lo.s32 	%r1, %r61, %r62, %r63;
	mul.lo.s32 	%r2, %r1, %r60;
	setp.lt.s32 	%p1, %r60, 1;
	mov.f64 	%fd228, 0d0000000000000000;
	@%p1 bra 	$L__BB6_13;
	and.b32  	%r3, %r60, 15;
	setp.lt.u32 	%p2, %r60, 16;
	mov.f64 	%fd228, 0d0000000000000000;
	mov.b32 	%r143, 0;
	@%p2 bra 	$L__BB6_4;
	and.b32  	%r143, %r60, 2147483632;
	neg.s32 	%r149, %r143;
	add.s64 	%rd2, %rd1, 32;
	mov.f64 	%fd228, 0d0000000000000000;
	mov.u32 	%r148, %r2;
$L__BB6_3:
	.pragma "nounroll";
	mul.wide.s32 	%rd7, %r148, 4;
	add.s64 	%rd8, %rd2, %rd7;
	ld.global.u32 	%r65, [%rd8+-32];
	cvt.rn.f64.s32 	%fd55, %r65;
	add.f64 	%fd56, %fd228, %fd55;
	ld.global.u32 	%r66, [%rd8+-28];
	cvt.rn.f64.s32 	%fd57, %r66;
	add.f64 	%fd58, %fd56, %fd57;
	ld.global.u32 	%r67, [%rd8+-24];
	cvt.rn.f64.s32 	%fd59, %r67;
	add.f64 	%fd60, %fd58, %fd59;
	ld.global.u32 	%r68, [%rd8+-20];
	cvt.rn.f64.s32 	%fd61, %r68;
	add.f64 	%fd62, %fd60, %fd61;
	ld.global.u32 	%r69, [%rd8+-16];
	cvt.rn.f64.s32 	%fd63, %r69;
	add.f64 	%fd64, %fd62, %fd63;
	ld.global.u32 	%r70, [%rd8+-12];
	cvt.rn.f64.s32 	%fd65, %r70;
	add.f64 	%fd66, %fd64, %fd65;
	ld.global.u32 	%r71, [%rd8+-8];
	cvt.rn.f64.s32 	%fd67, %r71;
	add.f64 	%fd68, %fd66, %fd67;
	ld.global.u32 	%r72, [%rd8+-4];
	cvt.rn.f64.s32 	%fd69, %r72;
	add.f64 	%fd70, %fd68, %fd69;
	ld.global.u32 	%r73, [%rd8];
	cvt.rn.f64.s32 	%fd71, %r73;
	add.f64 	%fd72, %fd70, %fd71;
	ld.global.u32 	%r74, [%rd8+4];
	cvt.rn.f64.s32 	%fd73, %r74;
	add.f64 	%fd74, %fd72, %fd73;
	ld.global.u32 	%r75, [%rd8+8];
	cvt.rn.f64.s32 	%fd75, %r75;
	add.f64 	%fd76, %fd74, %fd75;
	ld.global.u32 	%r76, [%rd8+12];
	cvt.rn.f64.s32 	%fd77, %r76;
	add.f64 	%fd78, %fd76, %fd77;
	ld.global.u32 	%r77, [%rd8+16];
	cvt.rn.f64.s32 	%fd79, %r77;
	add.f64 	%fd80, %fd78, %fd79;
	ld.global.u32 	%r78, [%rd8+20];
	cvt.rn.f64.s32 	%fd81, %r78;
	add.f64 	%fd82, %fd80, %fd81;
	ld.global.u32 	%r79, [%rd8+24];
	cvt.rn.f64.s32 	%fd83, %r79;
	add.f64 	%fd84, %fd82, %fd83;
	ld.global.u32 	%r80, [%rd8+28];
	cvt.rn.f64.s32 	%fd85, %r80;
	add.f64 	%fd228, %fd84, %fd85;
	add.s32 	%r149, %r149, 16;
	add.s32 	%r148, %r148, 16;
	setp.eq.s32 	%p3, %r149, 0;
	@%p3 bra 	$L__BB6_4;
	bra.uni 	$L__BB6_3;
$L__BB6_4:
	setp.eq.s32 	%p4, %r3, 0;
	@%p4 bra 	$L__BB6_13;
	and.b32  	%r7, %r60, 7;
	setp.lt.u32 	%p5, %r3, 8;
	@%p5 bra 	$L__BB6_7;
	add.s32 	%r81, %r143, %r2;
	mul.wide.s32 	%rd9, %r81, 4;
	add.s64 	%rd10, %rd1, %rd9;
	ld.global.u32 	%r82, [%rd10];
	cvt.rn.f64.s32 	%fd87, %r82;
	add.f64 	%fd88, %fd228, %fd87;
	ld.global.u32 	%r83, [%rd10+4];
	cvt.rn.f64.s32 	%fd89, %r83;
	add.f64 	%fd90, %fd88, %fd89;
	ld.global.u32 	%r84, [%rd10+8];
	cvt.rn.f64.s32 	%fd91, %r84;
	add.f64 	%fd92, %fd90, %fd91;
	ld.global.u32 	%r85, [%rd10+12];
	cvt.rn.f64.s32 	%fd93, %r85;
	add.f64 	%fd94, %fd92, %fd93;
	ld.global.u32 	%r86, [%rd10+16];
	cvt.rn.f64.s32 	%fd95, %r86;
	add.f64 	%fd96, %fd94, %fd95;
	ld.global.u32 	%r87, [%rd10+20];
	cvt.rn.f64.s32 	%fd97, %r87;
	add.f64 	%fd98, %fd96, %fd97;
	ld.global.u32 	%r88, [%rd10+24];
	cvt.rn.f64.s32 	%fd99, %r88;
	add.f64 	%fd100, %fd98, %fd99;
	ld.global.u32 	%r89, [%rd10+28];
	cvt.rn.f64.s32 	%fd101, %r89;
	add.f64 	%fd228, %fd100, %fd101;
	add.s32 	%r143, %r143, 8;
$L__BB6_7:
	setp.eq.s32 	%p6, %r7, 0;
	@%p6 bra 	$L__BB6_13;
	and.b32  	%r10, %r60, 3;
	setp.lt.u32 	%p7, %r7, 4;
	@%p7 bra 	$L__BB6_10;
	add.s32 	%r90, %r143, %r2;
	mul.wide.s32 	%rd11, %r90, 4;
	add.s64 	%rd12, %rd1, %rd11;
	ld.global.u32 	%r91, [%rd12];
	cvt.rn.f64.s32 	%fd103, %r91;
	add.f64 	%fd104, %fd228, %fd103;
	ld.global.u32 	%r92, [%rd12+4];
	cvt.rn.f64.s32 	%fd105, %r92;
	add.f64 	%fd106, %fd104, %fd105;
	ld.global.u32 	%r93, [%rd12+8];
	cvt.rn.f64.s32 	%fd107, %r93;
	add.f64 	%fd108, %fd106, %fd107;
	ld.global.u32 	%r94, [%rd12+12];
	cvt.rn.f64.s32 	%fd109, %r94;
	add.f64 	%fd228, %fd108, %fd109;
	add.s32 	%r143, %r143, 4;
$L__BB6_10:
	setp.eq.s32 	%p8, %r10, 0;
	@%p8 bra 	$L__BB6_13;
	add.s32 	%r147, %r143, %r2;
	neg.s32 	%r146, %r10;
$L__BB6_12:
	.pragma "nounroll";
	mul.wide.s32 	%rd13, %r147, 4;
	add.s64 	%rd14, %rd1, %rd13;
	ld.global.u32 	%r95, [%rd14];
	cvt.rn.f64.s32 	%fd110, %r95;
	add.f64 	%fd228, %fd228, %fd110;
	add.s32 	%r147, %r147, 1;
	add.s32 	%r146, %r146, 1;
	setp.ne.s32 	%p9, %r146, 0;
	@%p9 bra 	$L__BB6_12;
$L__BB6_13:
	setp.lt.s32 	%p10, %r60, 1;
	mov.f64 	%fd234, 0d0000000000000000;
	@%p10 bra 	$L__BB6_45;
	mov.b32 	%r97, 1127219200;
	mov.b32 	%r98, -2147483648;
	mov.b64 	%fd12, {%r98, %r97};
	setp.eq.s32 	%p11, %r60, 1;
	mov.f64 	%fd234, 0d0000000000000000;
	mov.b32 	%r160, 0;
	@%p11 bra 	$L__BB6_35;
	and.b32  	%r160, %r60, 2147483646;
	neg.s32 	%r151, %r160;
	add.s64 	%rd3, %rd1, 4;
	mov.f64 	%fd234, 0d0000000000000000;
	mov.u32 	%r150, %r2;
$L__BB6_16:
	mul.wide.s32 	%rd15, %r150, 4;
	add.s64 	%rd4, %rd3, %rd15;
	ld.global.u32 	%r99, [%rd4+-4];
	cvt.rn.f64.s32 	%fd115, %r99;
	div.rn.f64 	%fd16, %fd115, %fd228;
	setp.leu.f64 	%p12, %fd16, 0d0000000000000000;
	@%p12 bra 	$L__BB6_25;
	{
	.reg .b32 %temp; 
	mov.b64 	{%temp, %r152}, %fd16;
	}
	{
	.reg .b32 %temp; 
	mov.b64 	{%r153, %temp}, %fd16;
	}
	setp.gt.s32 	%p13, %r152, 1048575;
	mov.b32 	%r154, -1023;
	mov.f64 	%fd231, %fd16;
	@%p13 bra 	$L__BB6_19;
	mul.f64 	%fd231, %fd16, 0d4350000000000000;
	{
	.reg .b32 %temp; 
	mov.b64 	{%temp, %r152}, %fd231;
	}
	{
	.reg .b32 %temp; 
	mov.b64 	{%r153, %temp}, %fd231;
	}
	mov.b32 	%r154, -1077;
$L__BB6_19:
	add.s32 	%r102, %r152, -1;
	setp.gt.u32 	%p14, %r102, 2146435070;
	@%p14 bra 	$L__BB6_23;
	shr.u32 	%r105, %r152, 20;
	add.s32 	%r155, %r154, %r105;
	and.b32  	%r106, %r152, 1048575;
	or.b32  	%r107, %r106, 1072693248;
	mov.b64 	%fd232, {%r153, %r107};
	setp.lt.u32 	%p16, %r107, 1073127583;
	@%p16 bra 	$L__BB6_22;
	{
	.reg .b32 %temp; 
	mov.b64 	{%r108, %temp}, %fd232;
	}
	{
	.reg .b32 %temp; 
	mov.b64 	{%temp, %r109}, %fd232;
	}
	add.s32 	%r110, %r109, -1048576;
	mov.b64 	%fd232, {%r108, %r110};
	add.s32 	%r155, %r155, 1;
$L__BB6_22:
	add.f64 	%fd117, %fd232, 0dBFF0000000000000;
	add.f64 	%fd118, %fd232, 0d3FF0000000000000;
	rcp.approx.ftz.f64 	%fd119, %fd118;
	neg.f64 	%fd120, %fd118;
	fma.rn.f64 	%fd121, %fd120, %fd119, 0d3FF0000000000000;
	fma.rn.f64 	%fd122, %fd121, %fd121, %fd121;
	fma.rn.f64 	%fd123, %fd122, %fd119, %fd119;
	mul.f64 	%fd124, %fd117, %fd123;
	fma.rn.f64 	%fd125, %fd117, %fd123, %fd124;
	mul.f64 	%fd126, %fd125, %fd125;
	fma.rn.f64 	%fd127, %fd126, 0d3EB1380B3AE80F1E, 0d3ED0EE258B7A8B04;
	fma.rn.f64 	%fd128, %fd127, %fd126, 0d3EF3B2669F02676F;
	fma.rn.f64 	%fd129, %fd128, %fd126, 0d3F1745CBA9AB0956;
	fma.rn.f64 	%fd130, %fd129, %fd126, 0d3F3C71C72D1B5154;
	fma.rn.f64 	%fd131, %fd130, %fd126, 0d3F624924923BE72D;
	fma.rn.f64 	%fd132, %fd131, %fd126, 0d3F8999999999A3C4;
	fma.rn.f64 	%fd133, %fd132, %fd126, 0d3FB5555555555554;
	sub.f64 	%fd134, %fd117, %fd125;
	add.f64 	%fd135, %fd134, %fd134;
	neg.f64 	%fd136, %fd125;
	fma.rn.f64 	%fd137, %fd136, %fd117, %fd135;
	mul.f64 	%fd138, %fd123, %fd137;
	mul.f64 	%fd139, %fd126, %fd133;
	fma.rn.f64 	%fd140, %fd139, %fd125, %fd138;
	xor.b32  	%r111, %r155, -2147483648;
	mov.b32 	%r112, 1127219200;
	mov.b64 	%fd141, {%r111, %r112};
	sub.f64 	%fd142, %fd141, %fd12;
	fma.rn.f64 	%fd143, %fd142, 0d3FE62E42FEFA39EF, %fd125;
	fma.rn.f64 	%fd144, %fd142, 0dBFE62E42FEFA39EF, %fd143;
	sub.f64 	%fd145, %fd144, %fd125;
	sub.f64 	%fd146, %fd140, %fd145;
	fma.rn.f64 	%fd147, %fd142, 0d3C7ABC9E3B39803F, %fd146;
	add.f64 	%fd233, %fd143, %fd147;
	bra.uni 	$L__BB6_24;
$L__BB6_23:
	fma.rn.f64 	%fd116, %fd231, 0d7FF0000000000000, 0d7FF0000000000000;
	{
	.reg .b32 %temp; 
	mov.b64 	{%temp, %r103}, %fd231;
	}
	and.b32  	%r104, %r103, 2147483647;
	setp.eq.s32 	%p15, %r104, 0;
	selp.f64 	%fd233, 0dFFF0000000000000, %fd116, %p15;
$L__BB6_24:
	mul.f64 	%fd148, %fd233, 0d3C7777D0FFDA0D24;
	fma.rn.f64 	%fd149, %fd233, 0d3FF71547652B82FE, %fd148;
	fma.rn.f64 	%fd234, %fd16, %fd149, %fd234;
$L__BB6_25:
	ld.global.u32 	%r113, [%rd4];
	cvt.rn.f64.s32 	%fd150, %r113;
	div.rn.f64 	%fd27, %fd150, %fd228;
	setp.leu.f64 	%p17, %fd27, 0d0000000000000000;
	@%p17 bra 	$L__BB6_34;
	{
	.reg .b32 %temp; 
	mov.b64 	{%temp, %r156}, %fd27;
	}
	{
	.reg .b32 %temp; 
	mov.b64 	{%r157, %temp}, %fd27;
	}
	setp.gt.s32 	%p18, %r156, 1048575;
	mov.b32 	%r158, -1023;
	mov.f64 	%fd235, %fd27;
	@%p18 bra 	$L__BB6_28;
	mul.f64 	%fd235, %fd27, 0d4350000000000000;
	{
	.reg .b32 %temp; 
	mov.b64 	{%temp, %r156}, %fd235;
	}
	{
	.reg .b32 %temp; 
	mov.b64 	{%r157, %temp}, %fd235;
	}
	mov.b32 	%r158, -1077;
$L__BB6_28:
	add.s32 	%r116, %r156, -1;
	setp.lt.u32 	%p19, %r116, 2146435071;
	@%p19 bra 	$L__BB6_30;
	fma.rn.f64 	%fd151, %fd235, 0d7FF0000000000000, 0d7FF0000000000000;
	{
	.reg .b32 %temp; 
	mov.b64 	{%temp, %r117}, %fd235;
	}
	and.b32  	%r118, %r117, 2147483647;
	setp.eq.s32 	%p20, %r118, 0;
	selp.f64 	%fd237, 0dFFF0000000000000, %fd151, %p20;
	bra.uni 	$L__BB6_33;
$L__BB6_30:
	shr.u32 	%r119, %r156, 20;
	add.s32 	%r159, %r158, %r119;
	and.b32  	%r120, %r156, 1048575;
	or.b32  	%r121, %r120, 1072693248;
	mov.b64 	%fd236, {%r157, %r121};
	setp.lt.u32 	%p21, %r121, 1073127583;
	@%p21 bra 	$L__BB6_32;
	{
	.reg .b32 %temp; 
	mov.b64 	{%r122, %temp}, %fd236;
	}
	{
	.reg .b32 %temp; 
	mov.b64 	{%temp, %r123}, %fd236;
	}
	add.s32 	%r124, %r123, -1048576;
	mov.b64 	%fd236, {%r122, %r124};
	add.s32 	%r159, %r159, 1;
$L__BB6_32:
	add.f64 	%fd152, %fd236, 0dBFF0000000000000;
	add.f64 	%fd153, %fd236, 0d3FF0000000000000;
	rcp.approx.ftz.f64 	%fd154, %fd153;
	neg.f64 	%fd155, %fd153;
	fma.rn.f64 	%fd156, %fd155, %fd154, 0d3FF0000000000000;
	fma.rn.f64 	%fd157, %fd156, %fd156, %fd156;
	fma.rn.f64 	%fd158, %fd157, %fd154, %fd154;
	mul.f64 	%fd159, %fd152, %fd158;
	fma.rn.f64 	%fd160, %fd152, %fd158, %fd159;
	mul.f64 	%fd161, %fd160, %fd160;
	fma.rn.f64 	%fd162, %fd161, 0d3EB1380B3AE80F1E, 0d3ED0EE258B7A8B04;
	fma.rn.f64 	%fd163, %fd162, %fd161, 0d3EF3B2669F02676F;
	fma.rn.f64 	%fd164, %fd163, %fd161, 0d3F1745CBA9AB0956;
	fma.rn.f64 	%fd165, %fd164, %fd161, 0d3F3C71C72D1B5154;
	fma.rn.f64 	%fd166, %fd165, %fd161, 0d3F624924923BE72D;
	fma.rn.f64 	%fd167, %fd166, %fd161, 0d3F8999999999A3C4;
	fma.rn.f64 	%fd168, %fd167, %fd161, 0d3FB5555555555554;
	sub.f64 	%fd169, %fd152, %fd160;
	add.f64 	%fd170, %fd169, %fd169;
	neg.f64 	%fd171, %fd160;
	fma.rn.f64 	%fd172, %fd171, %fd152, %fd170;
	mul.f64 	%fd173, %fd158, %fd172;
	mul.f64 	%fd174, %fd161, %fd168;
	fma.rn.f64 	%fd175, %fd174, %fd160, %fd173;
	xor.b32  	%r125, %r159, -2147483648;
	mov.b32 	%r126, 1127219200;
	mov.b64 	%fd176, {%r125, %r126};
	sub.f64 	%fd177, %fd176, %fd12;
	fma.rn.f64 	%fd178, %fd177, 0d3FE62E42FEFA39EF, %fd160;
	fma.rn.f64 	%fd179, %fd177, 0dBFE62E42FEFA39EF, %fd178;
	sub.f64 	%fd180, %fd179, %fd160;
	sub.f64 	%fd181, %fd175, %fd180;
	fma.rn.f64 	%fd182, %fd177, 0d3C7ABC9E3B39803F, %fd181;
	add.f64 	%fd237, %fd178, %fd182;
$L__BB6_33:
	mul.f64 	%fd183, %fd237, 0d3C7777D0FFDA0D24;
	fma.rn.f64 	%fd184, %fd237, 0d3FF71547652B82FE, %fd183;
	fma.rn.f64 	%fd234, %fd27, %fd184, %fd234;
$L__BB6_34:
	add.s32 	%r151, %r151, 2;
	add.s32 	%r150, %r150, 2;
	setp.ne.s32 	%p22, %r151, 0;
	@%p22 bra 	$L__BB6_16;
$L__BB6_35:
	and.b32  	%r127, %r60, 1;
	setp.eq.b32 	%p23, %r127, 1;
	not.pred 	%p24, %p23;
	@%p24 bra 	$L__BB6_45;
	add.s32 	%r128, %r160, %r2;
	mul.wide.s32 	%rd16, %r128, 4;
	add.s64 	%rd17, %rd1, %rd16;
	ld.global.u32 	%r129, [%rd17];
	cvt.rn.f64.s32 	%fd185, %r129;
	div.rn.f64 	%fd40, %fd185, %fd228;
	setp.leu.f64 	%p25, %fd40, 0d0000000000000000;
	@%p25 bra 	$L__BB6_45;
	{
	.reg .b32 %temp; 
	mov.b64 	{%temp, %r161}, %fd40;
	}
	{
	.reg .b32 %temp; 
	mov.b64 	{%r162, %temp}, %fd40;
	}
	setp.gt.s32 	%p26, %r161, 1048575;
	mov.b32 	%r163, -1023;
	mov.f64 	%fd241, %fd40;
	@%p26 bra 	$L__BB6_39;
	mul.f64 	%fd241, %fd40, 0d4350000000000000;
	{
	.reg .b32 %temp; 
	mov.b64 	{%temp, %r161}, %fd241;
	}
	{
	.reg .b32 %temp; 
	mov.b64 	{%r162, %temp}, %fd241;
	}
	mov.b32 	%r163, -1077;
$L__BB6_39:
	add.s32 	%r132, %r161, -1;
	setp.lt.u32 	%p27, %r132, 2146435071;
	@%p27 bra 	$L__BB6_41;
	fma.rn.f64 	%fd186, %fd241, 0d7FF0000000000000, 0d7FF0000000000000;
	{
	.reg .b32 %temp; 
	mov.b64 	{%temp, %r133}, %fd241;
	}
	and.b32  	%r134, %r133, 2147483647;
	setp.eq.s32 	%p28, %r134, 0;
	selp.f64 	%fd243, 0dFFF0000000000000, %fd186, %p28;
	bra.uni 	$L__BB6_44;
$L__BB6_41:
	shr.u32 	%r135, %r161, 20;
	add.s32 	%r164, %r163, %r135;
	and.b32  	%r136, %r161, 1048575;
	or.b32  	%r137, %r136, 1072693248;
	mov.b64 	%fd242, {%r162, %r137};
	setp.lt.u32 	%p29, %r137, 1073127583;
	@%p29 bra 	$L__BB6_43;
	{
	.reg .b32 %temp; 
	mov.b64 	{%r138, %temp}, %fd242;
	}
	{
	.reg .b32 %temp; 
	mov.b64 	{%temp, %r139}, %fd242;
	}
	add.s32 	%r140, %r139, -1048576;
	mov.b64 	%fd242, {%r138, %r140};
	add.s32 	%r164, %r164, 1;
$L__BB6_43:
	add.f64 	%fd187, %fd242, 0dBFF0000000000000;
	add.f64 	%fd188, %fd242, 0d3FF0000000000000;
	rcp.approx.ftz.f64 	%fd189, %fd188;
	neg.f64 	%fd190, %fd188;
	fma.rn.f64 	%fd191, %fd190, %fd189, 0d3FF0000000000000;
	fma.rn.f64 	%fd192, %fd191, %fd191, %fd191;
	fma.rn.f64 	%fd193, %fd192, %fd189, %fd189;
	mul.f64 	%fd194, %fd187, %fd193;
	fma.rn.f64 	%fd195, %fd187, %fd193, %fd194;
	mul.f64 	%fd196, %fd195, %fd195;
	fma.rn.f64 	%fd197, %fd196, 0d3EB1380B3AE80F1E, 0d3ED0EE258B7A8B04;
	fma.rn.f64 	%fd198, %fd197, %fd196, 0d3EF3B2669F02676F;
	fma.rn.f64 	%fd199, %fd198, %fd196, 0d3F1745CBA9AB0956;
	fma.rn.f64 	%fd200, %fd199, %fd196, 0d3F3C71C72D1B5154;
	fma.rn.f64 	%fd201, %fd200, %fd196, 0d3F624924923BE72D;
	fma.rn.f64 	%fd202, %fd201, %fd196, 0d3F8999999999A3C4;
	fma.rn.f64 	%fd203, %fd202, %fd196, 0d3FB5555555555554;
	sub.f64 	%fd204, %fd187, %fd195;
	add.f64 	%fd205, %fd204, %fd204;
	neg.f64 	%fd206, %fd195;
	fma.rn.f64 	%fd207, %fd206, %fd187, %fd205;
	mul.f64 	%fd208, %fd193, %fd207;
	mul.f64 	%fd209, %fd196, %fd203;
	fma.rn.f64 	%fd210, %fd209, %fd195, %fd208;
	xor.b32  	%r141, %r164, -2147483648;
	mov.b32 	%r142, 1127219200;
	mov.b64 	%fd211, {%r141, %r142};
	sub.f64 	%fd212, %fd211, %fd12;
	fma.rn.f64 	%fd213, %fd212, 0d3FE62E42FEFA39EF, %fd195;
	fma.rn.f64 	%fd214, %fd212, 0dBFE62E42FEFA39EF, %fd213;
	sub.f64 	%fd215, %fd214, %fd195;
	sub.f64 	%fd216, %fd210, %fd215;
	fma.rn.f64 	%fd217, %fd212, 0d3C7ABC9E3B39803F, %fd216;
	add.f64 	%fd243, %fd213, %fd217;
$L__BB6_44:
	mul.f64 	%fd218, %fd243, 0d3C7777D0FFDA0D24;
	fma.rn.f64 	%fd219, %fd243, 0d3FF71547652B82FE, %fd218;
	fma.rn.f64 	%fd234, %fd40, %fd219, %fd234;
$L__BB6_45:
	cvta.to.global.u64 	%rd18, %rd5;
	neg.f64 	%fd220, %fd234;
	mul.wide.s32 	%rd19, %r1, 8;
	add.s64 	%rd20, %rd18, %rd19;
	st.global.f64 	[%rd20], %fd220;
	ret;

}


// ===== COMPILED SASS (sm_100) =====

	.target	sm_100

	.elftype	@"ET_EXEC"


//--------------------- .note.nv.tkinfo           --------------------------
	.section	.note.nv.tkinfo,"",@"SHT_NOTE"
	.sectionflags	@"SHF_NOTE_NV_TKINFO"
	.tkinfo
        /*0018*/ 	.word	0x00000002
        /*0030*/ 	.string	""
        /*0030*/ 	.string	"ptxas"
        /*0030*/ 	.string	"Cuda compilation tools, release 13.0, V13.0.88"
        /*0030*/ 	.string	"Build cuda_13.0.r13.0/compiler.36424714_0"
        /*0030*/ 	.string	"-arch sm_100 -m 64 "



//--------------------- .note.nv.cuinfo           --------------------------
	.section	.note.nv.cuinfo,"",@"SHT_NOTE"
	.sectionflags	@"SHF_NOTE_NV_CUINFO"
        /*0018*/ 	.short	0x0002
        /*001a*/ 	.short	0x0064
        /*001c*/ 	.short	0x0082
	.zero		2


//--------------------- .nv.info                  --------------------------
	.section	.nv.info,"",@"SHT_CUDA_INFO"
	.align	4


	//----- nvinfo : EIATTR_REGCOUNT
	.align		4
        /*0000*/ 	.byte	0x04, 0x2f
        /*0002*/ 	.short	(.L_10 - .L_9)
	.align		4
.L_9:
        /*0004*/ 	.word	index@(_Z6mutatePiiP17curandStateXORWOW)
        /*0008*/ 	.word	0x00000013


	//----- nvinfo : EIATTR_FRAME_SIZE
	.align		4
.L_10:
        /*000c*/ 	.byte	0x04, 0x11
        /*000e*/ 	.short	(.L_12 - .L_11)
	.align		4
.L_11:
        /*0010*/ 	.word	index@(_Z6mutatePiiP17curandStateXORWOW)
        /*0014*/ 	.word	0x00000000


	//----- nvinfo : EIATTR_REGCOUNT
	.align		4
.L_12:
        /*0018*/ 	.byte	0x04, 0x2f
        /*001a*/ 	.short	(.L_14 - .L_13)
	.align		4
.L_13:
        /*001c*/ 	.word	index@(_Z5grandP17curandStateXORWOWm)
        /*0020*/ 	.word	0x0000001f


	//----- nvinfo : EIATTR_FRAME_SIZE
	.align		4
.L_14:
        /*0024*/ 	.byte	0x04, 0x11
        /*0026*/ 	.short	(.L_16 - .L_15)
	.align		4
.L_15:
        /*0028*/ 	.word	index@(_Z5grandP17curandStateXORWOWm)
        /*002c*/ 	.word	0x00000000


	//----- nvinfo : EIATTR_REGCOUNT
	.align		4
.L_16:
        /*0030*/ 	.byte	0x04, 0x2f
        /*0032*/ 	.short	(.L_18 - .L_17)
	.align		4
.L_17:
        /*0034*/ 	.word	index@(_Z6alcatePii)
        /*0038*/ 	.word	0x0000000a


	//----- nvinfo : EIATTR_FRAME_SIZE
	.align		4
.L_18:
        /*003c*/ 	.byte	0x04, 0x11
        /*003e*/ 	.short	(.L_20 - .L_19)
	.align		4
.L_19:
        /*0040*/ 	.word	index@(_Z6alcatePii)
        /*0044*/ 	.word	0x00000000


	//----- nvinfo : EIATTR_REGCOUNT
	.align		4
.L_20:
        /*0048*/ 	.byte	0x04, 0x2f
        /*004a*/ 	.short	(.L_22 - .L_21)
	.align		4
.L_21:
        /*004c*/ 	.word	index@(_Z9alcateBigPii)
        /*0050*/ 	.word	0x00000018


	//----- nvinfo : EIATTR_FRAME_SIZE
	.align		4
.L_22:
        /*0054*/ 	.byte	0x04, 0x11
        /*0056*/ 	.short	(.L_24 - .L_23)
	.align		4
.L_23:
        /*0058*/ 	.word	index@(_Z9alcateBigPii)
        /*005c*/ 	.word	0x00000000


	//----- nvinfo : EIATTR_REGCOUNT
	.align		4
.L_24:
        /*0060*/ 	.byte	0x04, 0x2f
        /*0062*/ 	.short	(.L_26 - .L_25)
	.align		4
.L_25:
        /*0064*/ 	.word	index@(_Z16calculateEntropyPiiiiS_)
        /*0068*/ 	.word	0x0000000e


	//----- nvinfo : EIATTR_FRAME_SIZE
	.align		4
.L_26:
        /*006c*/ 	.byte	0x04, 0x11
        /*006e*/ 	.short	(.L_28 - .L_27)
	.align		4
.L_27:
        /*0070*/ 	.word	index@(_Z16calculateEntropyPiiiiS_)
        /*0074*/ 	.word	0x00000000


	//----- nvinfo : EIATTR_REGCOUNT
	.align		4
.L_28:
        /*0078*/ 	.byte	0x04, 0x2f
        /*007a*/ 	.short	(.L_30 - .L_29)
	.align		4
.L_29:
        /*007c*/ 	.word	index@(_Z19calculateEntropyBigPiiiiiS_)
        /*0080*/ 	.word	0x00000011


	//----- nvinfo : EIATTR_FRAME_SIZE
	.align		4
.L_30:
        /*0084*/ 	.byte	0x04, 0x11
        /*0086*/ 	.short	(.L_32 - .L_31)
	.align		4
.L_31:
        /*0088*/ 	.word	index@(_Z19calculateEntropyBigPiiiiiS_)
        /*008c*/ 	.word	0x00000000


	//----- nvinfo : EIATTR_REGCOUNT
	.align		4
.L_32:
        /*0090*/ 	.byte	0x04, 0x2f
        /*0092*/ 	.short	(.L_34 - .L_33)
	.align		4
.L_33:
        /*0094*/ 	.word	index@(_Z17calculateEntropy3iPiPd)
        /*0098*/ 	.word	0x0000001e


	//----- nvinfo : EIATTR_FRAME_SIZE
	.align		4
.L_34:
        /*009c*/ 	.byte	0x04, 0x11
        /*009e*/ 	.short	(.L_36 - .L_35)
	.align		4
.L_35:
        /*00a0*/ 	.word	index@($__internal_0_$__cuda_sm20_div_rn_f64_full)
        /*00a4*/ 	.word	0x00000000


	//----- nvinfo : EIATTR_FRAME_SIZE
	.align		4
.L_36:
        /*00a8*/ 	.byte	0x04, 0x11
        /*00aa*/ 	.short	(.L_38 - .L_37)
	.align		4
.L_37:
        /*00ac*/ 	.word	index@(_Z17calculateEntropy3iPiPd)
        /*00b0*/ 	.word	0x00000000


	//----- nvinfo : EIATTR_MIN_STACK_SIZE
	.align		4
.L_38:
        /*00b4*/ 	.byte	0x04, 0x12
        /*00b6*/ 	.short	(.L_40 - .L_39)
	.align		4
.L_39:
        /*00b8*/ 	.word	index@(_Z17calculateEntropy3iPiPd)
        /*00bc*/ 	.word	0x00000000


	//----- nvinfo : EIATTR_MIN_STACK_SIZE
	.align		4
.L_40:
        /*00c0*/ 	.byte	0x04, 0x12
        /*00c2*/ 	.short	(.L_42 - .L_41)
	.align		4
.L_41:
        /*00c4*/ 	.word	index@(_Z19calculateEntropyBigPiiiiiS_)
        /*00c8*/ 	.word	0x00000000


	//----- nvinfo : EIATTR_MIN_STACK_SIZE
	.align		4
.L_42:
        /*00cc*/ 	.byte	0x04, 0x12
        /*00ce*/ 	.short	(.L_44 - .L_43)
	.align		4
.L_43:
        /*00d0*/ 	.word	index@(_Z16calculateEntropyPiiiiS_)
        /*00d4*/ 	.word	0x00000000


	//----- nvinfo : EIATTR_MIN_STACK_SIZE
	.align		4
.L_44:
        /*00d8*/ 	.byte	0x04, 0x12
        /*00da*/ 	.short	(.L_46 - .L_45)
	.align		4
.L_45:
        /*00dc*/ 	.word	index@(_Z9alcateBigPii)
        /*00e0*/ 	.word	0x00000000


	//----- nvinfo : EIATTR_MIN_STACK_SIZE
	.align		4
.L_46:
        /*00e4*/ 	.byte	0x04, 0x12
        /*00e6*/ 	.short	(.L_48 - .L_47)
	.align		4
.L_47:
        /*00e8*/ 	.word	index@(_Z6alcatePii)
        /*00ec*/ 	.word	0x00000000


	//----- nvinfo : EIATTR_MIN_STACK_SIZE
	.align		4
.L_48:
        /*00f0*/ 	.byte	0x04, 0x12
        /*00f2*/ 	.short	(.L_50 - .L_49)
	.align		4
.L_49:
        /*00f4*/ 	.word	index@(_Z5grandP17curandStateXORWOWm)
        /*00f8*/ 	.word	0x00000000


	//----- nvinfo : EIATTR_MIN_STACK_SIZE
	.align		4
.L_50:
        /*00fc*/ 	.byte	0x04, 0x12
        /*00fe*/ 	.short	(.L_52 - .L_51)
	.align		4
.L_51:
        /*0100*/ 	.word	index@(_Z6mutatePiiP17curandStateXORWOW)
        /*0104*/ 	.word	0x00000000
.L_52:


//--------------------- .nv.compat                --------------------------
	.section	.nv.compat,"",@"SHT_CUDA_COMPAT_INFO"
	.align	4
        /*0000*/ 	.byte	0x02, 0x09, 0x00, 0x00, 0x02, 0x02, 0x01, 0x00, 0x02, 0x05, 0x05, 0x00, 0x03, 0x07, 0x01, 0x01
        /*0010*/ 	.byte	0x02, 0x03, 0x00, 0x00, 0x02, 0x06, 0x01, 0x00, 0x04, 0x0b, 0x08, 0x00, 0x01, 0x00, 0x00, 0x00
        /*0020*/ 	.byte	0x00, 0x00, 0x00, 0x00


//--------------------- .nv.info._Z17calculateEntropy3iPiPd --------------------------
	.section	.nv.info._Z17calculateEntropy3iPiPd,"",@"SHT_CUDA_INFO"
	.sectionflags	@""
	.align	4


	//----- nvinfo : EIATTR_CUDA_API_VERSION
	.align		4
        /*0000*/ 	.byte	0x04, 0x37
        /*0002*/ 	.short	(.L_54 - .L_53)
.L_53:
        /*0004*/ 	.word	0x00000082


	//----- nvinfo : EIATTR_KPARAM_INFO
	.align		4
.L_54:
        /*0008*/ 	.byte	0x04, 0x17
        /*000a*/ 	.short	(.L_56 - .L_55)
.L_55:
        /*000c*/ 	.word	0x00000000
        /*0010*/ 	.short	0x0002
        /*0012*/ 	.short	0x0010
        /*0014*/ 	.byte	0x00, 0xf5, 0x21, 0x00


	//----- nvinfo : EIATTR_KPARAM_INFO
	.align		4
.L_56:
        /*0018*/ 	.byte	0x04, 0x17
        /*001a*/ 	.short	(.L_58 - .L_57)
.L_57:
        /*001c*/ 	.word	0x00000000
        /*0020*/ 	.short	0x0001
        /*0022*/ 	.short	0x0008
        /*0024*/ 	.byte	0x00, 0xf5, 0x21, 0x00


	//----- nvinfo : EIATTR_KPARAM_INFO
	.align		4
.L_58:
        /*0028*/ 	.byte	0x04, 0x17
        /*002a*/ 	.short	(.L_60 - .L_59)
.L_59:
        /*002c*/ 	.word	0x00000000
        /*0030*/ 	.short	0x0000
        /*0032*/ 	.short	0x0000
        /*0034*/ 	.byte	0x00, 0xf0, 0x11, 0x00


	//----- nvinfo : EIATTR_SPARSE_MMA_MASK
	.align		4
.L_60:
        /*0038*/ 	.byte	0x03, 0x50
        /*003a*/ 	.short	0x0000


	//----- nvinfo : EIATTR_MAXREG_COUNT
	.align		4
        /*003c*/ 	.byte	0x03, 0x1b
        /*003e*/ 	.short	0x00ff


	//----- nvinfo : EIATTR_MERCURY_ISA_VERSION
	.align		4
        /*0040*/ 	.byte	0x03, 0x5f
        /*0042*/ 	.short	0x0101


	//----- nvinfo : EIATTR_VRC_CTA_INIT_COUNT
	.align		4
        /*0044*/ 	.byte	0x02, 0x4a
	.zero		1
	.zero		1


	//----- nvinfo : EIATTR_EXIT_INSTR_OFFSETS
	.align		4
        /*0048*/ 	.byte	0x04, 0x1c
        /*004a*/ 	.short	(.L_62 - .L_61)


	//   ....[0]....
.L_61:
        /*004c*/ 	.word	0x000021a0


	//----- nvinfo : EIATTR_CRS_STACK_SIZE
	.align		4
.L_62:
        /*0050*/ 	.byte	0x04, 0x1e
        /*0052*/ 	.short	(.L_64 - .L_63)
.L_63:
        /*0054*/ 	.word	0x00000000


	//----- nvinfo : EIATTR_CBANK_PARAM_SIZE
	.align		4
.L_64:
        /*0058*/ 	.byte	0x03, 0x19
        /*005a*/ 	.short	0x0018


	//----- nvinfo : EIATTR_PARAM_CBANK
	.align		4
        /*005c*/ 	.byte	0x04, 0x0a
        /*005e*/ 	.short	(.L_66 - .L_65)
	.align		4
.L_65:
        /*0060*/ 	.word	index@(.nv.constant0._Z17calculateEntropy3iPiPd)
        /*0064*/ 	.short	0x0380
        /*0066*/ 	.short	0x0018


	//----- nvinfo : EIATTR_SW_WAR
	.align		4
.L_66:
        /*0068*/ 	.byte	0x04, 0x36
        /*006a*/ 	.short	(.L_68 - .L_67)
.L_67:
        /*006c*/ 	.word	0x00000008
.L_68:


//--------------------- .nv.info._Z19calculateEntropyBigPiiiiiS_ --------------------------
	.section	.nv.info._Z19calculateEntropyBigPiiiiiS_,"",@"SHT_CUDA_INFO"
	.sectionflags	@""
	.align	4


	//----- nvinfo : EIATTR_CUDA_API_VERSION
	.align		4
        /*0000*/ 	.byte	0x04, 0x37
        /*0002*/ 	.short	(.L_70 - .L_69)
.L_69:
        /*0004*/ 	.word	0x00000082


	//----- nvinfo : EIATTR_KPARAM_INFO
	.align		4
.L_70:
        /*0008*/ 	.byte	0x04, 0x17
        /*000a*/ 	.short	(.L_72 - .L_71)
.L_71:
        /*000c*/ 	.word	0x00000000
        /*0010*/ 	.short	0x0005
        /*0012*/ 	.short	0x0018
        /*0014*/ 	.byte	0x00, 0xf5, 0x21, 0x00


	//----- nvinfo : EIATTR_KPARAM_INFO
	.align		4
.L_72:
        /*0018*/ 	.byte	0x04, 0x17
        /*001a*/ 	.short	(.L_74 - .L_73)
.L_73:
        /*001c*/ 	.word	0x00000000
        /*0020*/ 	.short	0x0004
        /*0022*/ 	.short	0x0014
        /*0024*/ 	.byte	0x00, 0xf0, 0x11, 0x00


	//----- nvinfo : EIATTR_KPARAM_INFO
	.align		4
.L_74:
        /*0028*/ 	.byte	0x04, 0x17
        /*002a*/ 	.short	(.L_76 - .L_75)
.L_75:
        /*002c*/ 	.word	0x00000000
        /*0030*/ 	.short	0x0003
        /*0032*/ 	.short	0x0010
        /*0034*/ 	.byte	0x00, 0xf0, 0x11, 0x00


	//----- nvinfo : EIATTR_KPARAM_INFO
	.align		4
.L_76:
        /*0038*/ 	.byte	0x04, 0x17
        /*003a*/ 	.short	(.L_78 - .L_77)
.L_77:
        /*003c*/ 	.word	0x00000000
        /*0040*/ 	.short	0x0002
        /*0042*/ 	.short	0x000c
        /*0044*/ 	.byte	0x00, 0xf0, 0x11, 0x00


	//----- nvinfo : EIATTR_KPARAM_INFO
	.align		4
.L_78:
        /*0048*/ 	.byte	0x04, 0x17
        /*004a*/ 	.short	(.L_80 - .L_79)
.L_79:
        /*004c*/ 	.word	0x00000000
        /*0050*/ 	.short	0x0001
        /*0052*/ 	.short	0x0008
        /*0054*/ 	.byte	0x00, 0xf0, 0x11, 0x00


	//----- nvinfo : EIATTR_KPARAM_INFO
	.align		4
.L_80:
        /*0058*/ 	.byte	0x04, 0x17
        /*005a*/ 	.short	(.L_82 - .L_81)
.L_81:
        /*005c*/ 	.word	0x00000000
        /*0060*/ 	.short	0x0000
        /*0062*/ 	.short	0x0000
        /*0064*/ 	.byte	0x00, 0xf5, 0x21, 0x00


	//----- nvinfo : EIATTR_SPARSE_MMA_MASK
	.align		4
.L_82:
        /*0068*/ 	.byte	0x03, 0x50
        /*006a*/ 	.short	0x0000


	//----- nvinfo : EIATTR_MAXREG_COUNT
	.align		4
        /*006c*/ 	.byte	0x03, 0x1b
        /*006e*/ 	.short	0x00ff


	//----- nvinfo : EIATTR_NUM_BARRIERS
	.align		4
        /*0070*/ 	.byte	0x02, 0x4c
        /*0072*/ 	.byte	0x01
	.zero		1


	//----- nvinfo : EIATTR_MERCURY_ISA_VERSION
	.align		4
        /*0074*/ 	.byte	0x03, 0x5f
        /*0076*/ 	.short	0x0101


	//----- nvinfo : EIATTR_VRC_CTA_INIT_COUNT
	.align		4
        /*0078*/ 	.byte	0x02, 0x4a
	.zero		1
	.zero		1


	//----- nvinfo : EIATTR_EXIT_INSTR_OFFSETS
	.align		4
        /*007c*/ 	.byte	0x04, 0x1c
        /*007e*/ 	.short	(.L_84 - .L_83)


	//   ....[0]....
.L_83:
        /*0080*/ 	.word	0x00000ae0


	//----- nvinfo : EIATTR_CRS_STACK_SIZE
	.align		4
.L_84:
        /*0084*/ 	.byte	0x04, 0x1e
        /*0086*/ 	.short	(.L_86 - .L_85)
.L_85:
        /*0088*/ 	.word	0x00000000


	//----- nvinfo : EIATTR_CBANK_PARAM_SIZE
	.align		4
.L_86:
        /*008c*/ 	.byte	0x03, 0x19
        /*008e*/ 	.short	0x0020


	//----- nvinfo : EIATTR_PARAM_CBANK
	.align		4
        /*0090*/ 	.byte	0x04, 0x0a
        /*0092*/ 	.short	(.L_88 - .L_87)
	.align		4
.L_87:
        /*0094*/ 	.word	index@(.nv.constant0._Z19calculateEntropyBigPiiiiiS_)
        /*0098*/ 	.short	0x0380
        /*009a*/ 	.short	0x0020


	//----- nvinfo : EIATTR_SW_WAR
	.align		4
.L_88:
        /*009c*/ 	.byte	0x04, 0x36
        /*009e*/ 	.short	(.L_90 - .L_89)
.L_89:
        /*00a0*/ 	.word	0x00000008
.L_90:


//--------------------- .nv.info._Z16calculateEntropyPiiiiS_ --------------------------
	.section	.nv.info._Z16calculateEntropyPiiiiS_,"",@"SHT_CUDA_INFO"
	.sectionflags	@""
	.align	4


	//----- nvinfo : EIATTR_CUDA_API_VERSION
	.align		4
        /*0000*/ 	.byte	0x04, 0x37
        /*0002*/ 	.short	(.L_92 - .L_91)
.L_91:
        /*0004*/ 	.word	0x00000082


	//----- nvinfo : EIATTR_KPARAM_INFO
	.align		4
.L_92:
        /*0008*/ 	.byte	0x04, 0x17
        /*000a*/ 	.short	(.L_94 - .L_93)
.L_93:
        /*000c*/ 	.word	0x00000000
        /*0010*/ 	.short	0x0004
        /*0012*/ 	.short	0x0018
        /*0014*/ 	.byte	0x00, 0xf5, 0x21, 0x00


	//----- nvinfo : EIATTR_KPARAM_INFO
	.align		4
.L_94:
        /*0018*/ 	.byte	0x04, 0x17
        /*001a*/ 	.short	(.L_96 - .L_95)
.L_95:
        /*001c*/ 	.word	0x00000000
        /*0020*/ 	.short	0x0003
        /*0022*/ 	.short	0x0010
        /*0024*/ 	.byte	0x00, 0xf0, 0x11, 0x00


	//----- nvinfo : EIATTR_KPARAM_INFO
	.align		4
.L_96:
        /*0028*/ 	.byte	0x04, 0x17
        /*002a*/ 	.short	(.L_98 - .L_97)
.L_97:
        /*002c*/ 	.word	0x00000000
        /*0030*/ 	.short	0x0002
        /*0032*/ 	.short	0x000c
        /*0034*/ 	.byte	0x00, 0xf0, 0x11, 0x00


	//----- nvinfo : EIATTR_KPARAM_INFO
	.align		4
.L_98:
        /*0038*/ 	.byte	0x04, 0x17
        /*003a*/ 	.short	(.L_100 - .L_99)
.L_99:
        /*003c*/ 	.word	0x00000000
        /*0040*/ 	.short	0x0001
        /*0042*/ 	.short	0x0008
        /*0044*/ 	.byte	0x00, 0xf0, 0x11, 0x00


	//----- nvinfo : EIATTR_KPARAM_INFO
	.align		4
.L_100:
        /*0048*/ 	.byte	0x04, 0x17
        /*004a*/ 	.short	(.L_102 - .L_101)
.L_101:
        /*004c*/ 	.word	0x00000000
        /*0050*/ 	.short	0x0000
        /*0052*/ 	.short	0x0000
        /*0054*/ 	.byte	0x00, 0xf5, 0x21, 0x00


	//----- nvinfo : EIATTR_SPARSE_MMA_MASK
	.align		4
.L_102:
        /*0058*/ 	.byte	0x03, 0x50
        /*005a*/ 	.short	0x0000


	//----- nvinfo : EIATTR_MAXREG_COUNT
	.align		4
        /*005c*/ 	.byte	0x03, 0x1b
        /*005e*/ 	.short	0x00ff


	//----- nvinfo : EIATTR_NUM_BARRIERS
	.align		4
        /*0060*/ 	.byte	0x02, 0x4c
        /*0062*/ 	.byte	0x01
	.zero		1


	//----- nvinfo : EIATTR_MERCURY_ISA_VERSION
	.align		4
        /*0064*/ 	.byte	0x03, 0x5f
        /*0066*/ 	.short	0x0101


	//----- nvinfo : EIATTR_VRC_CTA_INIT_COUNT
	.align		4
        /*0068*/ 	.byte	0x02, 0x4a
	.zero		1
	.zero		1


	//----- nvinfo : EIATTR_EXIT_INSTR_OFFSETS
	.align		4
        /*006c*/ 	.byte	0x04, 0x1c
        /*006e*/ 	.short	(.L_104 - .L_103)


	//   ....[0]....
.L_103:
        /*0070*/ 	.word	0x000005e0


	//----- nvinfo : EIATTR_CRS_STACK_SIZE
	.align		4
.L_104:
        /*0074*/ 	.byte	0x04, 0x1e
        /*0076*/ 	.short	(.L_106 - .L_105)
.L_105:
        /*0078*/ 	.word	0x00000000


	//----- nvinfo : EIATTR_CBANK_PARAM_SIZE
	.align		4
.L_106:
        /*007c*/ 	.byte	0x03, 0x19
        /*007e*/ 	.short	0x0020


	//----- nvinfo : EIATTR_PARAM_CBANK
	.align		4
        /*0080*/ 	.byte	0x04, 0x0a
        /*0082*/ 	.short	(.L_108 - .L_107)
	.align		4
.L_107:
        /*0084*/ 	.word	index@(.nv.constant0._Z16calculateEntropyPiiiiS_)
        /*0088*/ 	.short	0x0380
        /*008a*/ 	.short	0x0020


	//----- nvinfo : EIATTR_SW_WAR
	.align		4
.L_108:
        /*008c*/ 	.byte	0x04, 0x36
        /*008e*/ 	.short	(.L_110 - .L_109)
.L_109:
        /*0090*/ 	.word	0x00000008
.L_110:


//--------------------- .nv.info._Z9alcateBigPii  --------------------------
	.section	.nv.info._Z9alcateBigPii,"",@"SHT_CUDA_INFO"
	.sectionflags	@""
	.align	4


	//----- nvinfo : EIATTR_CUDA_API_VERSION
	.align		4
        /*0000*/ 	.byte	0x04, 0x37
        /*0002*/ 	.short	(.L_112 - .L_111)
.L_111:
        /*0004*/ 	.word	0x00000082


	//----- nvinfo : EIATTR_KPARAM_INFO
	.align		4
.L_112:
        /*0008*/ 	.byte	0x04, 0x17
        /*000a*/ 	.short	(.L_114 - .L_113)
.L_113:
        /*000c*/ 	.word	0x00000000
        /*0010*/ 	.short	0x0001
        /*0012*/ 	.short	0x0008
        /*0014*/ 	.byte	0x00, 0xf0, 0x11, 0x00


	//----- nvinfo : EIATTR_KPARAM_INFO
	.align		4
.L_114:
        /*0018*/ 	.byte	0x04, 0x17
        /*001a*/ 	.short	(.L_116 - .L_115)
.L_115:
        /*001c*/ 	.word	0x00000000
        /*0020*/ 	.short	0x0000
        /*0022*/ 	.short	0x0000
        /*0024*/ 	.byte	0x00, 0xf5, 0x21, 0x00


	//----- nvinfo : EIATTR_SPARSE_MMA_MASK
	.align		4
.L_116:
        /*0028*/ 	.byte	0x03, 0x50
        /*002a*/ 	.short	0x0000


	//----- nvinfo : EIATTR_MAXREG_COUNT
	.align		4
        /*002c*/ 	.byte	0x03, 0x1b
        /*002e*/ 	.short	0x00ff


	//----- nvinfo : EIATTR_MERCURY_ISA_VERSION
	.align		4
        /*0030*/ 	.byte	0x03, 0x5f
        /*0032*/ 	.short	0x0101


	//----- nvinfo : EIATTR_VRC_CTA_INIT_COUNT
	.align		4
        /*0034*/ 	.byte	0x02, 0x4a
	.zero		1
	.zero		1


	//----- nvinfo : EIATTR_EXIT_INSTR_OFFSETS
	.align		4
        /*0038*/ 	.byte	0x04, 0x1c
        /*003a*/ 	.short	(.L_118 - .L_117)


	//   ....[0]....
.L_117:
        /*003c*/ 	.word	0x00000040


	//   ....[1]....
        /*0040*/ 	.word	0x000003f0


	//   ....[2]....
        /*0044*/ 	.word	0x00000680


	//   ....[3]....
        /*0048*/ 	.word	0x00000830


	//   ....[4]....
        /*004c*/ 	.word	0x00000860


	//   ....[5]....
        /*0050*/ 	.word	0x000008c0


	//----- nvinfo : EIATTR_CRS_STACK_SIZE
	.align		4
.L_118:
        /*0054*/ 	.byte	0x04, 0x1e
        /*0056*/ 	.short	(.L_120 - .L_119)
.L_119:
        /*0058*/ 	.word	0x00000000


	//----- nvinfo : EIATTR_CBANK_PARAM_SIZE
	.align		4
.L_120:
        /*005c*/ 	.byte	0x03, 0x19
        /*005e*/ 	.short	0x000c


	//----- nvinfo : EIATTR_PARAM_CBANK
	.align		4
        /*0060*/ 	.byte	0x04, 0x0a
        /*0062*/ 	.short	(.L_122 - .L_121)
	.align		4
.L_121:
        /*0064*/ 	.word	index@(.nv.constant0._Z9alcateBigPii)
        /*0068*/ 	.short	0x0380
        /*006a*/ 	.short	0x000c


	//----- nvinfo : EIATTR_SW_WAR
	.align		4
.L_122:
        /*006c*/ 	.byte	0x04, 0x36
        /*006e*/ 	.short	(.L_124 - .L_123)
.L_123:
        /*0070*/ 	.word	0x00000008
.L_124:


//--------------------- .nv.info._Z6alcatePii     --------------------------
	.section	.nv.info._Z6alcatePii,"",@"SHT_CUDA_INFO"
	.sectionflags	@""
	.align	4


	//----- nvinfo : EIATTR_CUDA_API_VERSION
	.align		4
        /*0000*/ 	.byte	0x04, 0x37
        /*0002*/ 	.short	(.L_126 - .L_125)
.L_125:
        /*0004*/ 	.word	0x00000082


	//----- nvinfo : EIATTR_KPARAM_INFO
	.align		4
.L_126:
        /*0008*/ 	.byte	0x04, 0x17
        /*000a*/ 	.short	(.L_128 - .L_127)
.L_127:
        /*000c*/ 	.word	0x00000000
        /*0010*/ 	.short	0x0001
        /*0012*/ 	.short	0x0008
        /*0014*/ 	.byte	0x00, 0xf0, 0x11, 0x00


	//----- nvinfo : EIATTR_KPARAM_INFO
	.align		4
.L_128:
        /*0018*/ 	.byte	0x04, 0x17
        /*001a*/ 	.short	(.L_130 - .L_129)
.L_129:
        /*001c*/ 	.word	0x00000000
        /*0020*/ 	.short	0x0000
        /*0022*/ 	.short	0x0000
        /*0024*/ 	.byte	0x00, 0xf5, 0x21, 0x00


	//----- nvinfo : EIATTR_SPARSE_MMA_MASK
	.align		4
.L_130:
        /*0028*/ 	.byte	0x03, 0x50
        /*002a*/ 	.short	0x0000


	//----- nvinfo : EIATTR_MAXREG_COUNT
	.align		4
        /*002c*/ 	.byte	0x03, 0x1b
        /*002e*/ 	.short	0x00ff


	//----- nvinfo : EIATTR_MERCURY_ISA_VERSION
	.align		4
        /*0030*/ 	.byte	0x03, 0x5f
        /*0032*/ 	.short	0x0101


	//----- nvinfo : EIATTR_VRC_CTA_INIT_COUNT
	.align		4
        /*0034*/ 	.byte	0x02, 0x4a
	.zero		1
	.zero		1


	//----- nvinfo : EIATTR_EXIT_INSTR_OFFSETS
	.align		4
        /*0038*/ 	.byte	0x04, 0x1c
        /*003a*/ 	.short	(.L_132 - .L_131)


	//   ....[0]....
.L_131:
        /*003c*/ 	.word	0x000000c0


	//----- nvinfo : EIATTR_CBANK_PARAM_SIZE
	.align		4
.L_132:
        /*0040*/ 	.byte	0x03, 0x19
        /*0042*/ 	.short	0x000c


	//----- nvinfo : EIATTR_PARAM_CBANK
	.align		4
        /*0044*/ 	.byte	0x04, 0x0a
        /*0046*/ 	.short	(.L_134 - .L_133)
	.align		4
.L_133:
        /*0048*/ 	.word	index@(.nv.constant0._Z6alcatePii)
        /*004c*/ 	.short	0x0380
        /*004e*/ 	.short	0x000c


	//----- nvinfo : EIATTR_SW_WAR
	.align		4
.L_134:
        /*0050*/ 	.byte	0x04, 0x36
        /*0052*/ 	.short	(.L_136 - .L_135)
.L_135:
        /*0054*/ 	.word	0x00000008
.L_136:


//--------------------- .nv.info._Z5grandP17curandStateXORWOWm --------------------------
	.section	.nv.info._Z5grandP17curandStateXORWOWm,"",@"SHT_CUDA_INFO"
	.sectionflags	@""
	.align	4


	//----- nvinfo : EIATTR_CUDA_API_VERSION
	.align		4
        /*0000*/ 	.byte	0x04, 0x37
        /*0002*/ 	.short	(.L_138 - .L_137)
.L_137:
        /*0004*/ 	.word	0x00000082


	//----- nvinfo : EIATTR_KPARAM_INFO
	.align		4
.L_138:
        /*0008*/ 	.byte	0x04, 0x17
        /*000a*/ 	.short	(.L_140 - .L_139)
.L_139:
        /*000c*/ 	.word	0x00000000
        /*0010*/ 	.short	0x0001
        /*0012*/ 	.short	0x0008
        /*0014*/ 	.byte	0x00, 0xf0, 0x21, 0x00


	//----- nvinfo : EIATTR_KPARAM_INFO
	.align		4
.L_140:
        /*0018*/ 	.byte	0x04, 0x17
        /*001a*/ 	.short	(.L_142 - .L_141)
.L_141:
        /*001c*/ 	.word	0x00000000
        /*0020*/ 	.short	0x0000
        /*0022*/ 	.short	0x0000
        /*0024*/ 	.byte	0x00, 0xf5, 0x21, 0x00


	//----- nvinfo : EIATTR_SPARSE_MMA_MASK
	.align		4
.L_142:
        /*0028*/ 	.byte	0x03, 0x50
        /*002a*/ 	.short	0x0000


	//----- nvinfo : EIATTR_MAXREG_COUNT
	.align		4
        /*002c*/ 	.byte	0x03, 0x1b
        /*002e*/ 	.short	0x00ff


	//----- nvinfo : EIATTR_MERCURY_ISA_VERSION
	.align		4
        /*0030*/ 	.byte	0x03, 0x5f
        /*0032*/ 	.short	0x0101


	//----- nvinfo : EIATTR_VRC_CTA_INIT_COUNT
	.align		4
        /*0034*/ 	.byte	0x02, 0x4a
	.zero		1
	.zero		1


	//----- nvinfo : EIATTR_EXIT_INSTR_OFFSETS
	.align		4
        /*0038*/ 	.byte	0x04, 0x1c
        /*003a*/ 	.short	(.L_144 - .L_143)


	//   ....[0]....
.L_143:
        /*003c*/ 	.word	0x00000ef0


	//----- nvinfo : EIATTR_CRS_STACK_SIZE
	.align		4
.L_144:
        /*0040*/ 	.byte	0x04, 0x1e
        /*0042*/ 	.short	(.L_146 - .L_145)
.L_145:
        /*0044*/ 	.word	0x00000000


	//----- nvinfo : EIATTR_CBANK_PARAM_SIZE
	.align		4
.L_146:
        /*0048*/ 	.byte	0x03, 0x19
        /*004a*/ 	.short	0x0010


	//----- nvinfo : EIATTR_PARAM_CBANK
	.align		4
        /*004c*/ 	.byte	0x04, 0x0a
        /*004e*/ 	.short	(.L_148 - .L_147)
	.align		4
.L_147:
        /*0050*/ 	.word	index@(.nv.constant0._Z5grandP17curandStateXORWOWm)
        /*0054*/ 	.short	0x0380
        /*0056*/ 	.short	0x0010


	//----- nvinfo : EIATTR_SW_WAR
	.align		4
.L_148:
        /*0058*/ 	.byte	0x04, 0x36
        /*005a*/ 	.short	(.L_150 - .L_149)
.L_149:
        /*005c*/ 	.word	0x00000008
.L_150:


//--------------------- .nv.info._Z6mutatePiiP17curandStateXORWOW --------------------------
	.section	.nv.info._Z6mutatePiiP17curandStateXORWOW,"",@"SHT_CUDA_INFO"
	.sectionflags	@""
	.align	4


	//----- nvinfo : EIATTR_CUDA_API_VERSION
	.align		4
        /*0000*/ 	.byte	0x04, 0x37
        /*0002*/ 	.short	(.L_152 - .L_151)
.L_151:
        /*0004*/ 	.word	0x00000082


	//----- nvinfo : EIATTR_KPARAM_INFO
	.align		4
.L_152:
        /*0008*/ 	.byte	0x04, 0x17
        /*000a*/ 	.short	(.L_154 - .L_153)
.L_153:
        /*000c*/ 	.word	0x00000000
        /*0010*/ 	.short	0x0002
        /*0012*/ 	.short	0x0010
        /*0014*/ 	.byte	0x00, 0xf5, 0x21, 0x00


	//----- nvinfo : EIATTR_KPARAM_INFO
	.align		4
.L_154:
        /*0018*/ 	.byte	0x04, 0x17
        /*001a*/ 	.short	(.L_156 - .L_155)
.L_155:
        /*001c*/ 	.word	0x00000000
        /*0020*/ 	.short	0x0001
        /*0022*/ 	.short	0x0008
        /*0024*/ 	.byte	0x00, 0xf0, 0x11, 0x00


	//----- nvinfo : EIATTR_KPARAM_INFO
	.align		4
.L_156:
        /*0028*/ 	.byte	0x04, 0x17
        /*002a*/ 	.short	(.L_158 - .L_157)
.L_157:
        /*002c*/ 	.word	0x00000000
        /*0030*/ 	.short	0x0000
        /*0032*/ 	.short	0x0000
        /*0034*/ 	.byte	0x00, 0xf5, 0x21, 0x00


	//----- nvinfo : EIATTR_SPARSE_MMA_MASK
	.align		4
.L_158:
        /*0038*/ 	.byte	0x03, 0x50
        /*003a*/ 	.short	0x0000


	//----- nvinfo : EIATTR_MAXREG_COUNT
	.align		4
        /*003c*/ 	.byte	0x03, 0x1b
        /*003e*/ 	.short	0x00ff


	//----- nvinfo : EIATTR_MERCURY_ISA_VERSION
	.align		4
        /*0040*/ 	.byte	0x03, 0x5f
        /*0042*/ 	.short	0x0101


	//----- nvinfo : EIATTR_VRC_CTA_INIT_COUNT
	.align		4
        /*0044*/ 	.byte	0x02, 0x4a
	.zero		1
	.zero		1


	//----- nvinfo : EIATTR_EXIT_INSTR_OFFSETS
	.align		4
        /*0048*/ 	.byte	0x04, 0x1c
        /*004a*/ 	.short	(.L_160 - .L_159)


	//   ....[0]....
.L_159:
        /*004c*/ 	.word	0x00000330


	//----- nvinfo : EIATTR_CBANK_PARAM_SIZE
	.align		4
.L_160:
        /*0050*/ 	.byte	0x03, 0x19
        /*0052*/ 	.short	0x0018


	//----- nvinfo : EIATTR_PARAM_CBANK
	.align		4
        /*0054*/ 	.byte	0x04, 0x0a
        /*0056*/ 	.short	(.L_162 - .L_161)
	.align		4
.L_161:
        /*0058*/ 	.word	index@(.nv.constant0._Z6mutatePiiP17curandStateXORWOW)
        /*005c*/ 	.short	0x0380
        /*005e*/ 	.short	0x0018


	//----- nvinfo : EIATTR_SW_WAR
	.align		4
.L_162:
        /*0060*/ 	.byte	0x04, 0x36
        /*0062*/ 	.short	(.L_164 - .L_163)
.L_163:
        /*0064*/ 	.word	0x00000008
.L_164:


//--------------------- .nv.callgraph             --------------------------
	.section	.nv.callgraph,"",@"SHT_CUDA_CALLGRAPH"
	.align	4
	.sectionentsize	8
	.align		4
        /*0000*/ 	.word	0x00000000
	.align		4
        /*0004*/ 	.word	0xffffffff
	.align		4
        /*0008*/ 	.word	0x00000000
	.align		4
        /*000c*/ 	.word	0xfffffffe
	.align		4
        /*0010*/ 	.word	0x00000000
	.align		4
        /*0014*/ 	.word	0xfffffffd
	.align		4
        /*0018*/ 	.word	0x00000000
	.align		4
        /*001c*/ 	.word	0xfffffffc


//--------------------- .nv.constant4             --------------------------
	.section	.nv.constant4,"a",@progbits
	.align	8
	.align		8
.nv.constant4:
        /*0000*/ 	.dword	precalc_xorwow_matrix
	.align		8
        /*0008*/ 	.dword	precalc_xorwow_offset_matrix
	.align		8
        /*0010*/ 	.dword	mrg32k3aM1
	.align		8
        /*0018*/ 	.dword	mrg32k3aM2
	.align		8
        /*0020*/ 	.dword	mrg32k3aM1SubSeq
	.align		8
        /*0028*/ 	.dword	mrg32k3aM2SubSeq
	.align		8
        /*0030*/ 	.dword	mrg32k3aM1Seq
	.align		8
        /*0038*/ 	.dword	mrg32k3aM2Seq


//--------------------- .nv.constant3             --------------------------
	.section	.nv.constant3,"a",@progbits
	.align	8
.nv.constant3:
	.type		__cr_lgamma_table,@object
	.size		__cr_lgamma_table,(.L_8 - __cr_lgamma_table)
__cr_lgamma_table:
        /*0000*/ 	.byte	0x00, 0x00, 0x00, 0x00, 0x00, 0x00, 0x00, 0x00, 0x00, 0x00, 0x00, 0x00, 0x00, 0x00, 0x00, 0x00
        /*0010*/ 	.byte	0xef, 0x39, 0xfa, 0xfe, 0x42, 0x2e, 0xe6, 0x3f, 0x02, 0x20, 0x2a, 0xfa, 0x0b, 0xab, 0xfc, 0x3f
        /*0020*/ 	.byte	0xf9, 0x2c, 0x92, 0x7c, 0xa7, 0x6c, 0x09, 0x40, 0xc9, 0x79, 0x44, 0x3c, 0x64, 0x26, 0x13, 0x40
        /*0030*/ 	.byte	0xca, 0x01, 0xcf, 0x3a, 0x27, 0x51, 0x1a, 0x40, 0x30, 0xcc, 0x2d, 0xf3, 0xe1, 0x0c, 0x21, 0x40
        /*0040*/ 	.byte	0x0d, 0xb7, 0xfc, 0x82, 0x8e, 0x35, 0x25, 0x40
.L_8:


//--------------------- .text._Z17calculateEntropy3iPiPd --------------------------
	.section	.text._Z17calculateEntropy3iPiPd,"ax",@progbits
	.align	128
        .global         _Z17calculateEntropy3iPiPd
        .type           _Z17calculateEntropy3iPiPd,@function
        .size           _Z17calculateEntropy3iPiPd,(.L_x_99 - _Z17calculateEntropy3iPiPd)
        .other          _Z17calculateEntropy3iPiPd,@"STO_CUDA_ENTRY STV_DEFAULT"
_Z17calculateEntropy3iPiPd:
.text._Z17calculateEntropy3iPiPd:
[----:B------:R-:W-:Y:S01]  /*0000*/  LDC R1, c[0x0][0x37c] ;  /* 0x0000df00ff017b82 */ /* 0x000fe20000000800 */
[----:B------:R-:W0:Y:S01]  /*0010*/  S2R R3, SR_TID.X ;  /* 0x0000000000037919 */ /* 0x000e220000002100 */
[----:B------:R-:W1:Y:S06]  /*0020*/  LDCU UR7, c[0x0][0x380] ;  /* 0x00007000ff0777ac */ /* 0x000e6c0008000800 */
[----:B------:R-:W0:Y:S01]  /*0030*/  S2UR UR4, SR_CTAID.X ;  /* 0x00000000000479c3 */ /* 0x000e220000002500 */
[----:B------:R-:W-:Y:S01]  /*0040*/  CS2R R16, SRZ ;  /* 0x0000000000107805 */ /* 0x000fe2000001ff00 */
[----:B------:R-:W2:Y:S06]  /*0050*/  LDCU.64 UR10, c[0x0][0x358] ;  /* 0x00006b00ff0a77ac */ /* 0x000eac0008000a00 */
[----:B------:R-:W0:Y:S01]  /*0060*/  LDC R2, c[0x0][0x360] ;  /* 0x0000d800ff027b82 */ /* 0x000e220000000800 */
[----:B-1----:R-:W-:Y:S01]  /*0070*/  UISETP.GE.AND UP0, UPT, UR7, 0x1, UPT ;  /* 0x000000010700788c */ /* 0x002fe2000bf06270 */
[----:B0-----:R-:W-:-:S04]  /*0080*/  IMAD R2, R2, UR4, R3 ;  /* 0x0000000402027c24 */ /* 0x001fc8000f8e0203 */
[----:B------:R-:W-:-:S04]  /*0090*/  IMAD R3, R2, UR7, RZ ;  /* 0x0000000702037c24 */ /* 0x000fc8000f8e02ff */
[----:B--2---:R-:W-:Y:S05]  /*00a0*/  BRA.U !UP0, `(.L_x_0) ;  /* 0x0000000908187547 */ /* 0x004fea000b800000 */
[----:B------:R-:W-:Y:S01]  /*00b0*/  UISETP.GE.U32.AND UP2, UPT, UR7, 0x10, UPT ;  /* 0x000000100700788c */ /* 0x000fe2000bf46070 */
[----:B------:R-:W-:Y:S01]  /*00c0*/  CS2R R16, SRZ ;  /* 0x0000000000107805 */ /* 0x000fe2000001ff00 */
[----:B------:R-:W-:Y:S01]  /*00d0*/  ULOP3.LUT UR12, UR7, 0xf, URZ, 0xc0, !UPT ;  /* 0x0000000f070c7892 */ /* 0x000fe2000f8ec0ff */
[----:B------:R-:W-:-:S03]  /*00e0*/  UMOV UR4, URZ ;  /* 0x000000ff00047c82 */ /* 0x000fc60008000000 */
[----:B------:R-:W-:-:S03]  /*00f0*/  UISETP.NE.AND UP1, UPT, UR12, URZ, UPT ;  /* 0x000000ff0c00728c */ /* 0x000fc6000bf25270 */
[----:B------:R-:W-:Y:S08]  /*0100*/  BRA.U !UP2, `(.L_x_1) ;  /* 0x000000010af87547 */ /* 0x000ff0000b800000 */
[----:B------:R-:W0:Y:S01]  /*0110*/  LDCU.64 UR8, c[0x0][0x388] ;  /* 0x00007100ff0877ac */ /* 0x000e220008000a00 */
[----:B------:R-:W-:Y:S01]  /*0120*/  IMAD.MOV.U32 R0, RZ, RZ, R3 ;  /* 0x000000ffff007224 */ /* 0x000fe200078e0003 */
[----:B------:R-:W-:Y:S01]  /*0130*/  CS2R R16, SRZ ;  /* 0x0000000000107805 */ /* 0x000fe2000001ff00 */
[----:B------:R-:W-:Y:S02]  /*0140*/  ULOP3.LUT UR4, UR7, 0x7ffffff0, URZ, 0xc0, !UPT ;  /* 0x7ffffff007047892 */ /* 0x000fe4000f8ec0ff */
[----:B0-----:R-:W-:Y:S02]  /*0150*/  UIADD3 UR5, UP2, UPT, UR8, 0x20, URZ ;  /* 0x0000002008057890 */ /* 0x001fe4000ff5e0ff */
[----:B------:R-:W-:Y:S02]  /*0160*/  UIADD3 UR8, UPT, UPT, -UR4, URZ, URZ ;  /* 0x000000ff04087290 */ /* 0x000fe4000fffe1ff */
[----:B------:R-:W-:-:S12]  /*0170*/  UIADD3.X UR6, UPT, UPT, URZ, UR9, URZ, UP2, !UPT ;  /* 0x00000009ff067290 */ /* 0x000fd800097fe4ff */
.L_x_2:
[----:B------:R-:W-:Y:S02]  /*0180*/  IMAD.U32 R24, RZ, RZ, UR5 ;  /* 0x00000005ff187e24 */ /* 0x000fe4000f8e00ff */
[----:B------:R-:W-:Y:S02]  /*0190*/  IMAD.U32 R25, RZ, RZ, UR6 ;  /* 0x00000006ff197e24 */ /* 0x000fe4000f8e00ff */
[----:B------:R-:W-:-:S05]  /*01a0*/  IMAD.WIDE R24, R0, 0x4, R24 ;  /* 0x0000000400187825 */ /* 0x000fca00078e0218 */
[----:B------:R-:W2:Y:S04]  /*01b0*/  LDG.E R23, desc[UR10][R24.64+-0x20] ;  /* 0xffffe00a18177981 */ /* 0x000ea8000c1e1900 */
[----:B------:R-:W3:Y:S04]  /*01c0*/  LDG.E R26, desc[UR10][R24.64+-0x1c] ;  /* 0xffffe40a181a7981 */ /* 0x000ee8000c1e1900 */
[----:B------:R-:W4:Y:S04]  /*01d0*/  LDG.E R27, desc[UR10][R24.64+-0x18] ;  /* 0xffffe80a181b7981 */ /* 0x000f28000c1e1900 */
[----:B------:R-:W5:Y:S04]  /*01e0*/  LDG.E R22, desc[UR10][R24.64+-0x14] ;  /* 0xffffec0a18167981 */ /* 0x000f68000c1e1900 */
        /* <DEDUP_REMOVED lines=11> */
[----:B------:R-:W5:Y:S01]  /*02a0*/  LDG.E R4, desc[UR10][R24.64+0x1c] ;  /* 0x00001c0a18047981 */ /* 0x000f62000c1e1900 */
[----:B------:R-:W-:Y:S01]  /*02b0*/  UIADD3 UR8, UPT, UPT, UR8, 0x10, URZ ;  /* 0x0000001008087890 */ /* 0x000fe2000fffe0ff */
[----:B------:R-:W-:-:S03]  /*02c0*/  VIADD R0, R0, 0x10 ;  /* 0x0000001000007836 */ /* 0x000fc60000000000 */
[----:B------:R-:W-:Y:S01]  /*02d0*/  UISETP.NE.AND UP2, UPT, UR8, URZ, UPT ;  /* 0x000000ff0800728c */ /* 0x000fe2000bf45270 */
[----:B--2---:R-:W0:Y:S08]  /*02e0*/  I2F.F64 R14, R23 ;  /* 0x00000017000e7312 */ /* 0x004e300000201c00 */
[----:B---3--:R-:W1:Y:S01]  /*02f0*/  I2F.F64 R12, R26 ;  /* 0x0000001a000c7312 */ /* 0x008e620000201c00 */
[----:B0-----:R-:W-:-:S07]  /*0300*/  DADD R16, R14, R16 ;  /* 0x000000000e107229 */ /* 0x001fce0000000010 */
[----:B----4-:R-:W0:Y:S01]  /*0310*/  I2F.F64 R14, R27 ;  /* 0x0000001b000e7312 */ /* 0x010e220000201c00 */
[----:B-1----:R-:W-:-:S07]  /*0320*/  DADD R12, R16, R12 ;  /* 0x00000000100c7229 */ /* 0x002fce000000000c */
[----:B-----5:R-:W1:Y:S01]  /*0330*/  I2F.F64 R16, R22 ;  /* 0x0000001600107312 */ /* 0x020e620000201c00 */
[----:B0-----:R-:W-:-:S07]  /*0340*/  DADD R12, R12, R14 ;  /* 0x000000000c0c7229 */ /* 0x001fce000000000e */
[----:B------:R-:W0:Y:S01]  /*0350*/  I2F.F64 R14, R21 ;  /* 0x00000015000e7312 */ /* 0x000e220000201c00 */
[----:B-1----:R-:W-:-:S07]  /*0360*/  DADD R12, R12, R16 ;  /* 0x000000000c0c7229 */ /* 0x002fce0000000010 */
[----:B------:R-:W1:Y:S01]  /*0370*/  I2F.F64 R16, R20 ;  /* 0x0000001400107312 */ /* 0x000e620000201c00 */
        /* <DEDUP_REMOVED lines=20> */
[----:B0-----:R-:W-:-:S08]  /*04c0*/  DADD R12, R12, R14 ;  /* 0x000000000c0c7229 */ /* 0x001fd0000000000e */
[----:B-1----:R-:W-:Y:S01]  /*04d0*/  DADD R16, R12, R16 ;  /* 0x000000000c107229 */ /* 0x002fe20000000010 */
[----:B------:R-:W-:Y:S10]  /*04e0*/  BRA.U UP2, `(.L_x_2) ;  /* 0xfffffffd02247547 */ /* 0x000ff4000b83ffff */
.L_x_1:
[----:B------:R-:W-:Y:S05]  /*04f0*/  BRA.U !UP1, `(.L_x_0) ;  /* 0x0000000509047547 */ /* 0x000fea000b800000 */
[----:B------:R-:W-:Y:S02]  /*0500*/  UISETP.GE.U32.AND UP1, UPT, UR12, 0x8, UPT ;  /* 0x000000080c00788c */ /* 0x000fe4000bf26070 */
[----:B------:R-:W-:-:S04]  /*0510*/  ULOP3.LUT UR6, UR7, 0x7, URZ, 0xc0, !UPT ;  /* 0x0000000707067892 */ /* 0x000fc8000f8ec0ff */
[----:B------:R-:W-:-:S03]  /*0520*/  UISETP.NE.AND UP2, UPT, UR6, URZ, UPT ;  /* 0x000000ff0600728c */ /* 0x000fc6000bf45270 */
[----:B------:R-:W-:Y:S08]  /*0530*/  BRA.U !UP1, `(.L_x_3) ;  /* 0x0000000109707547 */ /* 0x000ff0000b800000 */
[----:B------:R-:W0:Y:S01]  /*0540*/  LDC.64 R6, c[0x0][0x388] ;  /* 0x0000e200ff067b82 */ /* 0x000e220000000a00 */
[----:B------:R-:W-:-:S04]  /*0550*/  VIADD R5, R3, UR4 ;  /* 0x0000000403057c36 */ /* 0x000fc80008000000 */
[----:B0-----:R-:W-:-:S05]  /*0560*/  IMAD.WIDE R6, R5, 0x4, R6 ;  /* 0x0000000405067825 */ /* 0x001fca00078e0206 */
[----:B------:R-:W2:Y:S04]  /*0570*/  LDG.E R14, desc[UR10][R6.64] ;  /* 0x0000000a060e7981 */ /* 0x000ea8000c1e1900 */
[----:B------:R-:W3:Y:S04]  /*0580*/  LDG.E R15, desc[UR10][R6.64+0x4] ;  /* 0x0000040a060f7981 */ /* 0x000ee8000c1e1900 */
[----:B------:R-:W4:Y:S04]  /*0590*/  LDG.E R18, desc[UR10][R6.64+0x8] ;  /* 0x0000080a06127981 */ /* 0x000f28000c1e1900 */
[----:B------:R-:W5:Y:S04]  /*05a0*/  LDG.E R19, desc[UR10][R6.64+0xc] ;  /* 0x00000c0a06137981 */ /* 0x000f68000c1e1900 */
[----:B------:R-:W5:Y:S04]  /*05b0*/  LDG.E R20, desc[UR10][R6.64+0x10] ;  /* 0x0000100a06147981 */ /* 0x000f68000c1e1900 */
[----:B------:R-:W5:Y:S04]  /*05c0*/  LDG.E R5, desc[UR10][R6.64+0x14] ;  /* 0x0000140a06057981 */ /* 0x000f68000c1e1900 */
[----:B------:R-:W5:Y:S04]  /*05d0*/  LDG.E R0, desc[UR10][R6.64+0x18] ;  /* 0x0000180a06007981 */ /* 0x000f68000c1e1900 */
[----:B------:R5:W5:Y:S01]  /*05e0*/  LDG.E R4, desc[UR10][R6.64+0x1c] ;  /* 0x00001c0a06047981 */ /* 0x000b62000c1e1900 */
[----:B------:R-:W-:Y:S01]  /*05f0*/  UIADD3 UR4, UPT, UPT, UR4, 0x8, URZ ;  /* 0x0000000804047890 */ /* 0x000fe2000fffe0ff */
[----:B--2---:R-:W0:Y:S08]  /*0600*/  I2F.F64 R8, R14 ;  /* 0x0000000e00087312 */ /* 0x004e300000201c00 */
[----:B---3--:R-:W1:Y:S01]  /*0610*/  I2F.F64 R10, R15 ;  /* 0x0000000f000a7312 */ /* 0x008e620000201c00 */
[----:B0-----:R-:W-:-:S07]  /*0620*/  DADD R8, R16, R8 ;  /* 0x0000000010087229 */ /* 0x001fce0000000008 */
[----:B----4-:R-:W0:Y:S01]  /*0630*/  I2F.F64 R12, R18 ;  /* 0x00000012000c7312 */ /* 0x010e220000201c00 */
[----:B-1----:R-:W-:-:S07]  /*0640*/  DADD R8, R8, R10 ;  /* 0x0000000008087229 */ /* 0x002fce000000000a */
[----:B-----5:R-:W-:Y:S01]  /*0650*/  I2F.F64 R6, R0 ;  /* 0x0000000000067312 */ /* 0x020fe20000201c00 */
[----:B0-----:R-:W-:-:S07]  /*0660*/  DADD R8, R8, R12 ;  /* 0x0000000008087229 */ /* 0x001fce000000000c */
[----:B------:R-:W0:Y:S08]  /*0670*/  I2F.F64 R10, R19 ;  /* 0x00000013000a7312 */ /* 0x000e300000201c00 */
[----:B------:R-:W1:Y:S01]  /*0680*/  I2F.F64 R12, R20 ;  /* 0x00000014000c7312 */ /* 0x000e620000201c00 */
[----:B0-----:R-:W-:-:S07]  /*0690*/  DADD R8, R8, R10 ;  /* 0x0000000008087229 */ /* 0x001fce000000000a */
[----:B------:R-:W-:Y:S01]  /*06a0*/  I2F.F64 R16, R4 ;  /* 0x0000000400107312 */ /* 0x000fe20000201c00 */
[----:B-1----:R-:W-:-:S07]  /*06b0*/  DADD R8, R8, R12 ;  /* 0x0000000008087229 */ /* 0x002fce000000000c */
[----:B------:R-:W0:Y:S02]  /*06c0*/  I2F.F64 R10, R5 ;  /* 0x00000005000a7312 */ /* 0x000e240000201c00 */
[----:B0-----:R-:W-:-:S08]  /*06d0*/  DADD R8, R8, R10 ;  /* 0x0000000008087229 */ /* 0x001fd0000000000a */
[----:B------:R-:W-:-:S08]  /*06e0*/  DADD R6, R8, R6 ;  /* 0x0000000008067229 */ /* 0x000fd00000000006 */
[----:B------:R-:W-:-:S11]  /*06f0*/  DADD R16, R6, R16 ;  /* 0x0000000006107229 */ /* 0x000fd60000000010 */
.L_x_3:
[----:B------:R-:W-:Y:S05]  /*0700*/  BRA.U !UP2, `(.L_x_0) ;  /* 0x000000010a807547 */ /* 0x000fea000b800000 */
[----:B------:R-:W-:Y:S02]  /*0710*/  UISETP.GE.U32.AND UP1, UPT, UR6, 0x4, UPT ;  /* 0x000000040600788c */ /* 0x000fe4000bf26070 */
[----:B------:R-:W-:-:S04]  /*0720*/  ULOP3.LUT UR5, UR7, 0x3, URZ, 0xc0, !UPT ;  /* 0x0000000307057892 */ /* 0x000fc8000f8ec0ff */
[----:B------:R-:W-:-:S03]  /*0730*/  UISETP.NE.AND UP2, UPT, UR5, URZ, UPT ;  /* 0x000000ff0500728c */ /* 0x000fc6000bf45270 */
[----:B------:R-:W-:Y:S08]  /*0740*/  BRA.U !UP1, `(.L_x_4) ;  /* 0x0000000109407547 */ /* 0x000ff0000b800000 */
[----:B------:R-:W0:Y:S01]  /*0750*/  LDC.64 R4, c[0x0][0x388] ;  /* 0x0000e200ff047b82 */ /* 0x000e220000000a00 */
[----:B------:R-:W-:-:S05]  /*0760*/  IADD3 R7, PT, PT, R3, UR4, RZ ;  /* 0x0000000403077c10 */ /* 0x000fca000fffe0ff */
[----:B0-----:R-:W-:-:S05]  /*0770*/  IMAD.WIDE R4, R7, 0x4, R4 ;  /* 0x0000000407047825 */ /* 0x001fca00078e0204 */
[----:B------:R-:W2:Y:S04]  /*0780*/  LDG.E R0, desc[UR10][R4.64] ;  /* 0x0000000a04007981 */ /* 0x000ea8000c1e1900 */
[----:B------:R-:W3:Y:S04]  /*0790*/  LDG.E R8, desc[UR10][R4.64+0x4] ;  /* 0x0000040a04087981 */ /* 0x000ee8000c1e1900 */
[----:B------:R-:W4:Y:S04]  /*07a0*/  LDG.E R10, desc[UR10][R4.64+0x8] ;  /* 0x0000080a040a7981 */ /* 0x000f28000c1e1900 */
[----:B------:R-:W5:Y:S01]  /*07b0*/  LDG.E R12, desc[UR10][R4.64+0xc] ;  /* 0x00000c0a040c7981 */ /* 0x000f62000c1e1900 */
[----:B------:R-:W-:Y:S01]  /*07c0*/  UIADD3 UR4, UPT, UPT, UR4, 0x4, URZ ;  /* 0x0000000404047890 */ /* 0x000fe2000fffe0ff */
[----:B--2---:R-:W0:Y:S08]  /*07d0*/  I2F.F64 R6, R0 ;  /* 0x0000000000067312 */ /* 0x004e300000201c00 */
[----:B---3--:R-:W1:Y:S01]  /*07e0*/  I2F.F64 R8, R8 ;  /* 0x0000000800087312 */ /* 0x008e620000201c00 */
[----:B0-----:R-:W-:-:S07]  /*07f0*/  DADD R6, R16, R6 ;  /* 0x0000000010067229 */ /* 0x001fce0000000006 */
[----:B----4-:R-:W0:Y:S01]  /*0800*/  I2F.F64 R10, R10 ;  /* 0x0000000a000a7312 */ /* 0x010e220000201c00 */
[----:B-1----:R-:W-:-:S07]  /*0810*/  DADD R6, R6, R8 ;  /* 0x0000000006067229 */ /* 0x002fce0000000008 */
[----:B-----5:R-:W1:Y:S01]  /*0820*/  I2F.F64 R16, R12 ;  /* 0x0000000c00107312 */ /* 0x020e620000201c00 */
[----:B0-----:R-:W-:-:S08]  /*0830*/  DADD R6, R6, R10 ;  /* 0x0000000006067229 */ /* 0x001fd0000000000a */
[----:B-1----:R-:W-:-:S11]  /*0840*/  DADD R16, R6, R16 ;  /* 0x0000000006107229 */ /* 0x002fd60000000010 */
.L_x_4:
[----:B------:R-:W-:Y:S05]  /*0850*/  BRA.U !UP2, `(.L_x_0) ;  /* 0x000000010a2c7547 */ /* 0x000fea000b800000 */
[----:B------:R-:W0:Y:S01]  /*0860*/  LDC.64 R8, c[0x0][0x388] ;  /* 0x0000e200ff087b82 */ /* 0x000e220000000a00 */
[----:B------:R-:W-:Y:S01]  /*0870*/  VIADD R11, R3, UR4 ;  /* 0x00000004030b7c36 */ /* 0x000fe20008000000 */
[----:B------:R-:W-:-:S12]  /*0880*/  UIADD3 UR5, UPT, UPT, -UR5, URZ, URZ ;  /* 0x000000ff05057290 */ /* 0x000fd8000fffe1ff */
.L_x_5:
[----:B0-----:R-:W-:-:S06]  /*0890*/  IMAD.WIDE R4, R11, 0x4, R8 ;  /* 0x000000040b047825 */ /* 0x001fcc00078e0208 */
[----:B------:R-:W2:Y:S01]  /*08a0*/  LDG.E R4, desc[UR10][R4.64] ;  /* 0x0000000a04047981 */ /* 0x000ea2000c1e1900 */
[----:B------:R-:W-:Y:S01]  /*08b0*/  UIADD3 UR5, UPT, UPT, UR5, 0x1, URZ ;  /* 0x0000000105057890 */ /* 0x000fe2000fffe0ff */
[----:B------:R-:W-:-:S03]  /*08c0*/  VIADD R11, R11, 0x1 ;  /* 0x000000010b0b7836 */ /* 0x000fc60000000000 */
[----:B------:R-:W-:Y:S01]  /*08d0*/  UISETP.NE.AND UP1, UPT, UR5, URZ, UPT ;  /* 0x000000ff0500728c */ /* 0x000fe2000bf25270 */
[----:B--2---:R-:W0:Y:S02]  /*08e0*/  I2F.F64 R6, R4 ;  /* 0x0000000400067312 */ /* 0x004e240000201c00 */
[----:B0-----:R-:W-:-:S06]  /*08f0*/  DADD R16, R6, R16 ;  /* 0x0000000006107229 */ /* 0x001fcc0000000010 */
[----:B------:R-:W-:Y:S05]  /*0900*/  BRA.U UP1, `(.L_x_5) ;  /* 0xfffffffd01e07547 */ /* 0x000fea000b83ffff */
.L_x_0:
[----:B------:R-:W-:Y:S01]  /*0910*/  CS2R R14, SRZ ;  /* 0x00000000000e7805 */ /* 0x000fe2000001ff00 */
[----:B------:R-:W-:Y:S06]  /*0920*/  BRA.U !UP0, `(.L_x_6) ;  /* 0x00000019080c7547 */ /* 0x000fec000b800000 */
[----:B------:R-:W-:Y:S01]  /*0930*/  UISETP.NE.AND UP0, UPT, UR7, 0x1, UPT ;  /* 0x000000010700788c */ /* 0x000fe2000bf05270 */
[----:B------:R-:W-:Y:S01]  /*0940*/  CS2R R14, SRZ ;  /* 0x00000000000e7805 */ /* 0x000fe2000001ff00 */
[----:B------:R-:W-:-:S07]  /*0950*/  UMOV UR4, URZ ;  /* 0x000000ff00047c82 */ /* 0x000fce0008000000 */
[----:B------:R-:W-:Y:S05]  /*0960*/  BRA.U !UP0, `(.L_x_7) ;  /* 0x0000000d08f87547 */ /* 0x000fea000b800000 */
[----:B------:R-:W0:Y:S01]  /*0970*/  LDCU.64 UR8, c[0x0][0x388] ;  /* 0x00007100ff0877ac */ /* 0x000e220008000a00 */
[----:B------:R-:W-:Y:S01]  /*0980*/  IMAD.MOV.U32 R26, RZ, RZ, R3 ;  /* 0x000000ffff1a7224 */ /* 0x000fe200078e0003 */
[----:B------:R-:W-:Y:S01]  /*0990*/  CS2R R14, SRZ ;  /* 0x00000000000e7805 */ /* 0x000fe2000001ff00 */
[----:B------:R-:W-:-:S04]  /*09a0*/  ULOP3.LUT UR4, UR7, 0x7ffffffe, URZ, 0xc0, !UPT ;  /* 0x7ffffffe07047892 */ /* 0x000fc8000f8ec0ff */
[----:B------:R-:W-:Y:S02]  /*09b0*/  UIADD3 UR7, UPT, UPT, -UR4, URZ, URZ ;  /* 0x000000ff04077290 */ /* 0x000fe4000fffe1ff */
[----:B0-----:R-:W-:-:S04]  /*09c0*/  UIADD3 UR5, UP0, UPT, UR8, 0x4, URZ ;  /* 0x0000000408057890 */ /* 0x001fc8000ff1e0ff */
[----:B------:R-:W-:-:S12]  /*09d0*/  UIADD3.X UR6, UPT, UPT, URZ, UR9, URZ, UP0, !UPT ;  /* 0x00000009ff067290 */ /* 0x000fd800087fe4ff */
.L_x_21:
[----:B------:R-:W-:Y:S01]  /*09e0*/  MOV R13, UR6 ;  /* 0x00000006000d7c02 */ /* 0x000fe20008000f00 */
[----:B------:R-:W-:-:S04]  /*09f0*/  IMAD.U32 R12, RZ, RZ, UR5 ;  /* 0x00000005ff0c7e24 */ /* 0x000fc8000f8e00ff */
[----:B------:R-:W-:-:S05]  /*0a00*/  IMAD.WIDE R12, R26, 0x4, R12 ;  /* 0x000000041a0c7825 */ /* 0x000fca00078e020c */
[----:B------:R-:W2:Y:S01]  /*0a10*/  LDG.E R0, desc[UR10][R12.64+-0x4] ;  /* 0xfffffc0a0c007981 */ /* 0x000ea2000c1e1900 */
[----:B------:R-:W0:Y:S01]  /*0a20*/  MUFU.RCP64H R5, R17 ;  /* 0x0000001100057308 */ /* 0x000e220000001800 */
[----:B------:R-:W-:Y:S01]  /*0a30*/  IMAD.MOV.U32 R4, RZ, RZ, 0x1 ;  /* 0x00000001ff047424 */ /* 0x000fe200078e00ff */
[----:B------:R-:W-:Y:S01]  /*0a40*/  UIADD3 UR7, UPT, UPT, UR7, 0x2, URZ ;  /* 0x0000000207077890 */ /* 0x000fe2000fffe0ff */
[----:B------:R-:W-:Y:S03]  /*0a50*/  BSSY.RECONVERGENT B0, `(.L_x_8) ;  /* 0x0000015000007945 */ /* 0x000fe60003800200 */
[----:B------:R-:W-:Y:S01]  /*0a60*/  UISETP.NE.AND UP0, UPT, UR7, URZ, UPT ;  /* 0x000000ff0700728c */ /* 0x000fe2000bf05270 */
[----:B0-----:R-:W-:-:S08]  /*0a70*/  DFMA R6, R4, -R16, 1 ;  /* 0x3ff000000406742b */ /* 0x001fd00000000810 */
[----:B------:R-:W-:-:S08]  /*0a80*/  DFMA R6, R6, R6, R6 ;  /* 0x000000060606722b */ /* 0x000fd00000000006 */
[----:B------:R-:W-:-:S08]  /*0a90*/  DFMA R4, R4, R6, R4 ;  /* 0x000000060404722b */ /* 0x000fd00000000004 */
[----:B------:R-:W-:-:S08]  /*0aa0*/  DFMA R8, R4, -R16, 1 ;  /* 0x3ff000000408742b */ /* 0x000fd00000000810 */
[----:B------:R-:W-:Y:S01]  /*0ab0*/  DFMA R4, R4, R8, R4 ;  /* 0x000000080404722b */ /* 0x000fe20000000004 */
[----:B--2---:R-:W0:Y:S07]  /*0ac0*/  I2F.F64 R6, R0 ;  /* 0x0000000000067312 */ /* 0x004e2e0000201c00 */
[----:B0-----:R-:W-:Y:S01]  /*0ad0*/  DMUL R8, R6, R4 ;  /* 0x0000000406087228 */ /* 0x001fe20000000000 */
[----:B------:R-:W-:-:S07]  /*0ae0*/  FSETP.GEU.AND P1, PT, |R7|, 6.5827683646048100446e-37, PT ;  /* 0x036000000700780b */ /* 0x000fce0003f2e200 */
[----:B------:R-:W-:-:S08]  /*0af0*/  DFMA R10, R8, -R16, R6 ;  /* 0x80000010080a722b */ /* 0x000fd00000000006 */
[----:B------:R-:W-:-:S10]  /*0b00*/  DFMA R4, R4, R10, R8 ;  /* 0x0000000a0404722b */ /* 0x000fd40000000008 */
[----:B------:R-:W-:-:S05]  /*0b10*/  FFMA R8, RZ, R17, R5 ;  /* 0x00000011ff087223 */ /* 0x000fca0000000005 */
[----:B------:R-:W-:-:S13]  /*0b20*/  FSETP.GT.AND P0, PT, |R8|, 1.469367938527859385e-39, PT ;  /* 0x001000000800780b */ /* 0x000fda0003f04200 */
[----:B------:R-:W-:Y:S05]  /*0b30*/  @P0 BRA P1, `(.L_x_9) ;  /* 0x0000000000180947 */ /* 0x000fea0000800000 */
[----:B------:R-:W-:Y:S01]  /*0b40*/  IMAD.MOV.U32 R8, RZ, RZ, R16 ;  /* 0x000000ffff087224 */ /* 0x000fe200078e0010 */
[----:B------:R-:W-:Y:S01]  /*0b50*/  MOV R0, 0xb80 ;  /* 0x00000b8000007802 */ /* 0x000fe20000000f00 */
[----:B------:R-:W-:-:S07]  /*0b60*/  IMAD.MOV.U32 R9, RZ, RZ, R17 ;  /* 0x000000ffff097224 */ /* 0x000fce00078e0011 */
[----:B------:R-:W-:Y:S05]  /*0b70*/  CALL.REL.NOINC `($__internal_0_$__cuda_sm20_div_rn_f64_full) ;  /* 0x00000014008c7944 */ /* 0x000fea0003c00000 */
[----:B------:R-:W-:Y:S01]  /*0b80*/  IMAD.MOV.U32 R4, RZ, RZ, R6 ;  /* 0x000000ffff047224 */ /* 0x000fe200078e0006 */
[----:B------:R-:W-:-:S07]  /*0b90*/  MOV R5, R7 ;  /* 0x0000000700057202 */ /* 0x000fce0000000f00 */
.L_x_9:
[----:B------:R-:W-:Y:S05]  /*0ba0*/  BSYNC.RECONVERGENT B0 ;  /* 0x0000000000007941 */ /* 0x000fea0003800200 */
.L_x_8:
[----:B------:R-:W-:Y:S01]  /*0bb0*/  DSETP.GT.AND P0, PT, R4, RZ, PT ;  /* 0x000000ff0400722a */ /* 0x000fe20003f04000 */
[----:B------:R-:W-:-:S13]  /*0bc0*/  BSSY.RECONVERGENT B0, `(.L_x_10) ;  /* 0x000005c000007945 */ /* 0x000fda0003800200 */
[----:B------:R-:W-:Y:S05]  /*0bd0*/  @!P0 BRA `(.L_x_11) ;  /* 0x0000000400688947 */ /* 0x000fea0003800000 */
[----:B------:R-:W-:Y:S01]  /*0be0*/  ISETP.GT.AND P0, PT, R5, 0xfffff, PT ;  /* 0x000fffff0500780c */ /* 0x000fe20003f04270 */
[--C-:B------:R-:W-:Y:S01]  /*0bf0*/  IMAD.MOV.U32 R6, RZ, RZ, R4.reuse ;  /* 0x000000ffff067224 */ /* 0x100fe200078e0004 */
[----:B------:R-:W-:Y:S01]  /*0c00*/  BSSY.RECONVERGENT B1, `(.L_x_12) ;  /* 0x0000050000017945 */ /* 0x000fe20003800200 */
[--C-:B------:R-:W-:Y:S02]  /*0c10*/  IMAD.MOV.U32 R7, RZ, RZ, R5.reuse ;  /* 0x000000ffff077224 */ /* 0x100fe400078e0005 */
[----:B------:R-:W-:Y:S02]  /*0c20*/  IMAD.MOV.U32 R21, RZ, RZ, R5 ;  /* 0x000000ffff157224 */ /* 0x000fe400078e0005 */
[----:B------:R-:W-:-:S06]  /*0c30*/  IMAD.MOV.U32 R18, RZ, RZ, R4 ;  /* 0x000000ffff127224 */ /* 0x000fcc00078e0004 */
[----:B------:R-:W-:-:S10]  /*0c40*/  @!P0 DMUL R6, R4, 1.80143985094819840000e+16 ;  /* 0x4350000004068828 */ /* 0x000fd40000000000 */
[----:B------:R-:W-:Y:S02]  /*0c50*/  @!P0 IMAD.MOV.U32 R21, RZ, RZ, R7 ;  /* 0x000000ffff158224 */ /* 0x000fe400078e0007 */
[----:B------:R-:W-:-:S03]  /*0c60*/  @!P0 IMAD.MOV.U32 R18, RZ, RZ, R6 ;  /* 0x000000ffff128224 */ /* 0x000fc600078e0006 */
[----:B------:R-:W-:-:S04]  /*0c70*/  IADD3 R0, PT, PT, R21, -0x1, RZ ;  /* 0xffffffff15007810 */ /* 0x000fc80007ffe0ff */
[----:B------:R-:W-:Y:S01]  /*0c80*/  ISETP.GT.U32.AND P1, PT, R0, 0x7feffffe, PT ;  /* 0x7feffffe0000780c */ /* 0x000fe20003f24070 */
[----:B------:R-:W-:Y:S02]  /*0c90*/  IMAD.MOV.U32 R0, RZ, RZ, -0x3ff ;  /* 0xfffffc01ff007424 */ /* 0x000fe400078e00ff */
[----:B------:R-:W-:-:S10]  /*0ca0*/  @!P0 IMAD.MOV.U32 R0, RZ, RZ, -0x435 ;  /* 0xfffffbcbff008424 */ /* 0x000fd400078e00ff */
[----:B------:R-:W-:Y:S05]  /*0cb0*/  @P1 BRA `(.L_x_13) ;  /* 0x0000000000f81947 */ /* 0x000fea0003800000 */
[C---:B------:R-:W-:Y:S01]  /*0cc0*/  LOP3.LUT R6, R21.reuse, 0xfffff, RZ, 0xc0, !PT ;  /* 0x000fffff15067812 */ /* 0x040fe200078ec0ff */
[----:B------:R-:W-:Y:S01]  /*0cd0*/  IMAD.MOV.U32 R24, RZ, RZ, -0x748574fc ;  /* 0x8b7a8b04ff187424 */ /* 0x000fe200078e00ff */
[----:B------:R-:W-:Y:S01]  /*0ce0*/  UMOV UR8, 0x3ae80f1e ;  /* 0x3ae80f1e00087882 */ /* 0x000fe20000000000 */
[----:B------:R-:W-:Y:S01]  /*0cf0*/  IMAD.MOV.U32 R25, RZ, RZ, 0x3ed0ee25 ;  /* 0x3ed0ee25ff197424 */ /* 0x000fe200078e00ff */
[----:B------:R-:W-:Y:S01]  /*0d00*/  LOP3.LUT R19, R6, 0x3ff00000, RZ, 0xfc, !PT ;  /* 0x3ff0000006137812 */ /* 0x000fe200078efcff */
[----:B------:R-:W-:Y:S01]  /*0d10*/  IMAD.MOV.U32 R6, RZ, RZ, RZ ;  /* 0x000000ffff067224 */ /* 0x000fe200078e00ff */
[----:B------:R-:W-:Y:S01]  /*0d20*/  UMOV UR9, 0x3eb1380b ;  /* 0x3eb1380b00097882 */ /* 0x000fe20000000000 */
[----:B------:R-:W-:Y:S01]  /*0d30*/  LEA.HI R0, R21, R0, RZ, 0xc ;  /* 0x0000000015007211 */ /* 0x000fe200078f60ff */
[----:B------:R-:W-:Y:S01]  /*0d40*/  IMAD.MOV.U32 R21, RZ, RZ, 0x43300000 ;  /* 0x43300000ff157424 */ /* 0x000fe200078e00ff */
[----:B------:R-:W-:-:S13]  /*0d50*/  ISETP.GE.U32.AND P0, PT, R19, 0x3ff6a09f, PT ;  /* 0x3ff6a09f1300780c */ /* 0x000fda0003f06070 */
[----:B------:R-:W-:Y:S02]  /*0d60*/  @P0 IADD3 R7, PT, PT, R19, -0x100000, RZ ;  /* 0xfff0000013070810 */ /* 0x000fe40007ffe0ff */
[----:B------:R-:W-:-:S03]  /*0d70*/  @P0 IADD3 R0, PT, PT, R0, 0x1, RZ ;  /* 0x0000000100000810 */ /* 0x000fc60007ffe0ff */
[----:B------:R-:W-:Y:S01]  /*0d80*/  @P0 IMAD.MOV.U32 R19, RZ, RZ, R7 ;  /* 0x000000ffff130224 */ /* 0x000fe200078e0007 */
[----:B------:R-:W-:-:S05]  /*0d90*/  LOP3.LUT R20, R0, 0x80000000, RZ, 0x3c, !PT ;  /* 0x8000000000147812 */ /* 0x000fca00078e3cff */
[C---:B------:R-:W-:Y:S02]  /*0da0*/  DADD R22, R18.reuse, 1 ;  /* 0x3ff0000012167429 */ /* 0x040fe40000000000 */
[----:B------:R-:W-:-:S04]  /*0db0*/  DADD R18, R18, -1 ;  /* 0xbff0000012127429 */ /* 0x000fc80000000000 */
[----:B------:R-:W0:Y:S02]  /*0dc0*/  MUFU.RCP64H R7, R23 ;  /* 0x0000001700077308 */ /* 0x000e240000001800 */
[----:B0-----:R-:W-:-:S08]  /*0dd0*/  DFMA R8, -R22, R6, 1 ;  /* 0x3ff000001608742b */ /* 0x001fd00000000106 */
[----:B------:R-:W-:-:S08]  /*0de0*/  DFMA R8, R8, R8, R8 ;  /* 0x000000080808722b */ /* 0x000fd00000000008 */
[----:B------:R-:W-:-:S08]  /*0df0*/  DFMA R6, R6, R8, R6 ;  /* 0x000000080606722b */ /* 0x000fd00000000006 */
[----:B------:R-:W-:-:S08]  /*0e00*/  DMUL R8, R18, R6 ;  /* 0x0000000612087228 */ /* 0x000fd00000000000 */
[----:B------:R-:W-:-:S08]  /*0e10*/  DFMA R8, R18, R6, R8 ;  /* 0x000000061208722b */ /* 0x000fd00000000008 */
[----:B------:R-:W-:-:S08]  /*0e20*/  DMUL R10, R8, R8 ;  /* 0x00000008080a7228 */ /* 0x000fd00000000000 */
[----:B------:R-:W-:Y:S01]  /*0e30*/  DFMA R22, R10, UR8, R24 ;  /* 0x000000080a167c2b */ /* 0x000fe20008000018 */
[----:B------:R-:W-:Y:S01]  /*0e40*/  UMOV UR8, 0x9f02676f ;  /* 0x9f02676f00087882 */ /* 0x000fe20000000000 */
[----:B------:R-:W-:-:S06]  /*0e50*/  UMOV UR9, 0x3ef3b266 ;  /* 0x3ef3b26600097882 */ /* 0x000fcc0000000000 */
[----:B------:R-:W-:Y:S01]  /*0e60*/  DFMA R22, R10, R22, UR8 ;  /* 0x000000080a167e2b */ /* 0x000fe20008000016 */
[----:B------:R-:W-:Y:S01]  /*0e70*/  UMOV UR8, 0xa9ab0956 ;  /* 0xa9ab095600087882 */ /* 0x000fe20000000000 */
[----:B------:R-:W-:-:S06]  /*0e80*/  UMOV UR9, 0x3f1745cb ;  /* 0x3f1745cb00097882 */ /* 0x000fcc0000000000 */
[----:B------:R-:W-:Y:S01]  /*0e90*/  DFMA R22, R10, R22, UR8 ;  /* 0x000000080a167e2b */ /* 0x000fe20008000016 */
[----:B------:R-:W-:Y:S01]  /*0ea0*/  UMOV UR8, 0x2d1b5154 ;  /* 0x2d1b515400087882 */ /* 0x000fe20000000000 */
[----:B------:R-:W-:-:S06]  /*0eb0*/  UMOV UR9, 0x3f3c71c7 ;  /* 0x3f3c71c700097882 */ /* 0x000fcc0000000000 */
[----:B------:R-:W-:Y:S01]  /*0ec0*/  DFMA R24, R10, R22, UR8 ;  /* 0x000000080a187e2b */ /* 0x000fe20008000016 */
[----:B------:R-:W-:Y:S01]  /*0ed0*/  UMOV UR8, 0x923be72d ;  /* 0x923be72d00087882 */ /* 0x000fe20000000000 */
[----:B------:R-:W-:Y:S01]  /*0ee0*/  UMOV UR9, 0x3f624924 ;  /* 0x3f62492400097882 */ /* 0x000fe20000000000 */
[----:B------:R-:W-:-:S05]  /*0ef0*/  DADD R22, R18, -R8 ;  /* 0x0000000012167229 */ /* 0x000fca0000000808 */
[----:B------:R-:W-:Y:S01]  /*0f00*/  DFMA R24, R10, R24, UR8 ;  /* 0x000000080a187e2b */ /* 0x000fe20008000018 */
[----:B------:R-:W-:Y:S01]  /*0f10*/  UMOV UR8, 0x9999a3c4 ;  /* 0x9999a3c400087882 */ /* 0x000fe20000000000 */
[----:B------:R-:W-:Y:S01]  /*0f20*/  UMOV UR9, 0x3f899999 ;  /* 0x3f89999900097882 */ /* 0x000fe20000000000 */
[----:B------:R-:W-:-:S05]  /*0f30*/  DADD R22, R22, R22 ;  /* 0x0000000016167229 */ /* 0x000fca0000000016 */
[----:B------:R-:W-:Y:S01]  /*0f40*/  DFMA R24, R10, R24, UR8 ;  /* 0x000000080a187e2b */ /* 0x000fe20008000018 */
[----:B------:R-:W-:Y:S01]  /*0f50*/  UMOV UR8, 0x80000000 ;  /* 0x8000000000087882 */ /* 0x000fe20000000000 */
[----:B------:R-:W-:Y:S01]  /*0f60*/  UMOV UR9, 0x43300000 ;  /* 0x4330000000097882 */ /* 0x000fe20000000000 */
[----:B------:R-:W-:Y:S02]  /*0f70*/  DFMA R22, R18, -R8, R22 ;  /* 0x800000081216722b */ /* 0x000fe40000000016 */
[----:B------:R-:W-:Y:S01]  /*0f80*/  DADD R20, R20, -UR8 ;  /* 0x8000000814147e29 */ /* 0x000fe20008000000 */
[----:B------:R-:W-:Y:S01]  /*0f90*/  UMOV UR8, 0x55555554 ;  /* 0x5555555400087882 */ /* 0x000fe20000000000 */
[----:B------:R-:W-:Y:S02]  /*0fa0*/  UMOV UR9, 0x3fb55555 ;  /* 0x3fb5555500097882 */ /* 0x000fe40000000000 */
[----:B------:R-:W-:Y:S01]  /*0fb0*/  DFMA R24, R10, R24, UR8 ;  /* 0x000000080a187e2b */ /* 0x000fe20008000018 */
[----:B------:R-:W-:Y:S01]  /*0fc0*/  UMOV UR8, 0xfefa39ef ;  /* 0xfefa39ef00087882 */ /* 0x000fe20000000000 */
[----:B------:R-:W-:Y:S01]  /*0fd0*/  UMOV UR9, 0x3fe62e42 ;  /* 0x3fe62e4200097882 */ /* 0x000fe20000000000 */
[----:B------:R-:W-:-:S02]  /*0fe0*/  DMUL R22, R6, R22 ;  /* 0x0000001606167228 */ /* 0x000fc40000000000 */
[----:B------:R-:W-:-:S03]  /*0ff0*/  DFMA R18, R20, UR8, R8 ;  /* 0x0000000814127c2b */ /* 0x000fc60008000008 */
[----:B------:R-:W-:-:S05]  /*1000*/  DMUL R24, R10, R24 ;  /* 0x000000180a187228 */ /* 0x000fca0000000000 */
[----:B------:R-:W-:Y:S01]  /*1010*/  DFMA R6, R20, -UR8, R18 ;  /* 0x8000000814067c2b */ /* 0x000fe20008000012 */
[----:B------:R-:W-:Y:S01]  /*1020*/  UMOV UR8, 0x3b39803f ;  /* 0x3b39803f00087882 */ /* 0x000fe20000000000 */
[----:B------:R-:W-:Y:S01]  /*1030*/  UMOV UR9, 0x3c7abc9e ;  /* 0x3c7abc9e00097882 */ /* 0x000fe20000000000 */
[----:B------:R-:W-:-:S05]  /*1040*/  DFMA R22, R8, R24, R22 ;  /* 0x000000180816722b */ /* 0x000fca0000000016 */
[----:B------:R-:W-:-:S08]  /*1050*/  DADD R6, -R8, R6 ;  /* 0x0000000008067229 */ /* 0x000fd00000000106 */
[----:B------:R-:W-:-:S08]  /*1060*/  DADD R6, R22, -R6 ;  /* 0x0000000016067229 */ /* 0x000fd00000000806 */
[----:B------:R-:W-:-:S08]  /*1070*/  DFMA R6, R20, UR8, R6 ;  /* 0x0000000814067c2b */ /* 0x000fd00008000006 */
[----:B------:R-:W-:Y:S01]  /*1080*/  DADD R6, R18, R6 ;  /* 0x0000000012067229 */ /* 0x000fe20000000006 */
[----:B------:R-:W-:Y:S10]  /*1090*/  BRA `(.L_x_14) ;  /* 0x0000000000187947 */ /* 0x000ff40003800000 */
.L_x_13:
[----:B------:R-:W-:Y:S01]  /*10a0*/  IMAD.MOV.U32 R8, RZ, RZ, 0x0 ;  /* 0x00000000ff087424 */ /* 0x000fe200078e00ff */
[----:B------:R-:W-:Y:S01]  /*10b0*/  LOP3.LUT P0, RZ, R7, 0x7fffffff, RZ, 0xc0, !PT ;  /* 0x7fffffff07ff7812 */ /* 0x000fe2000780c0ff */
[----:B------:R-:W-:-:S06]  /*10c0*/  IMAD.MOV.U32 R9, RZ, RZ, 0x7ff00000 ;  /* 0x7ff00000ff097424 */ /* 0x000fcc00078e00ff */
[----:B------:R-:W-:-:S10]  /*10d0*/  DFMA R8, R6, R8, +INF ;  /* 0x7ff000000608742b */ /* 0x000fd40000000008 */
[----:B------:R-:W-:Y:S02]  /*10e0*/  FSEL R6, R8, RZ, P0 ;  /* 0x000000ff08067208 */ /* 0x000fe40000000000 */
[----:B------:R-:W-:-:S07]  /*10f0*/  FSEL R7, R9, -QNAN , P0 ;  /* 0xfff0000009077808 */ /* 0x000fce0000000000 */
.L_x_14:
[----:B------:R-:W-:Y:S05]  /*1100*/  BSYNC.RECONVERGENT B1 ;  /* 0x0000000000017941 */ /* 0x000fea0003800200 */
.L_x_12:
[----:B------:R-:W-:Y:S01]  /*1110*/  UMOV UR8, 0xffda0d24 ;  /* 0xffda0d2400087882 */ /* 0x000fe20000000000 */
[----:B------:R-:W-:Y:S02]  /*1120*/  UMOV UR9, 0x3c7777d0 ;  /* 0x3c7777d000097882 */ /* 0x000fe40000000000 */
[----:B------:R-:W-:Y:S01]  /*1130*/  DMUL R8, R6, UR8 ;  /* 0x0000000806087c28 */ /* 0x000fe20008000000 */
[----:B------:R-:W-:Y:S01]  /*1140*/  UMOV UR8, 0x652b82fe ;  /* 0x652b82fe00087882 */ /* 0x000fe20000000000 */
[----:B------:R-:W-:-:S06]  /*1150*/  UMOV UR9, 0x3ff71547 ;  /* 0x3ff7154700097882 */ /* 0x000fcc0000000000 */
[----:B------:R-:W-:-:S08]  /*1160*/  DFMA R8, R6, UR8, R8 ;  /* 0x0000000806087c2b */ /* 0x000fd00008000008 */
[----:B------:R-:W-:-:S11]  /*1170*/  DFMA R14, R8, R4, R14 ;  /* 0x00000004080e722b */ /* 0x000fd6000000000e */
.L_x_11:
[----:B------:R-:W-:Y:S05]  /*1180*/  BSYNC.RECONVERGENT B0 ;  /* 0x0000000000007941 */ /* 0x000fea0003800200 */
.L_x_10:
[----:B------:R-:W2:Y:S01]  /*1190*/  LDG.E R8, desc[UR10][R12.64] ;  /* 0x0000000a0c087981 */ /* 0x000ea2000c1e1900 */
[----:B------:R-:W0:Y:S01]  /*11a0*/  MUFU.RCP64H R5, R17 ;  /* 0x0000001100057308 */ /* 0x000e220000001800 */
[----:B------:R-:W-:Y:S01]  /*11b0*/  IMAD.MOV.U32 R4, RZ, RZ, 0x1 ;  /* 0x00000001ff047424 */ /* 0x000fe200078e00ff */
[----:B------:R-:W-:Y:S05]  /*11c0*/  BSSY.RECONVERGENT B0, `(.L_x_15) ;  /* 0x0000016000007945 */ /* 0x000fea0003800200 */
        /* <DEDUP_REMOVED lines=13> */
[----:B------:R-:W-:Y:S01]  /*12a0*/  MOV R6, R8 ;  /* 0x0000000800067202 */ /* 0x000fe20000000f00 */
[----:B------:R-:W-:Y:S01]  /*12b0*/  IMAD.MOV.U32 R7, RZ, RZ, R9 ;  /* 0x000000ffff077224 */ /* 0x000fe200078e0009 */
[----:B------:R-:W-:Y:S01]  /*12c0*/  MOV R0, 0x1300 ;  /* 0x0000130000007802 */ /* 0x000fe20000000f00 */
[----:B------:R-:W-:Y:S02]  /*12d0*/  IMAD.MOV.U32 R8, RZ, RZ, R16 ;  /* 0x000000ffff087224 */ /* 0x000fe400078e0010 */
[----:B------:R-:W-:-:S07]  /*12e0*/  IMAD.MOV.U32 R9, RZ, RZ, R17 ;  /* 0x000000ffff097224 */ /* 0x000fce00078e0011 */
[----:B------:R-:W-:Y:S05]  /*12f0*/  CALL.REL.NOINC `($__internal_0_$__cuda_sm20_div_rn_f64_full) ;  /* 0x0000000c00ac7944 */ /* 0x000fea0003c00000 */
[----:B------:R-:W-:Y:S01]  /*1300*/  IMAD.MOV.U32 R4, RZ, RZ, R6 ;  /* 0x000000ffff047224 */ /* 0x000fe200078e0006 */
[----:B------:R-:W-:-:S07]  /*1310*/  MOV R5, R7 ;  /* 0x0000000700057202 */ /* 0x000fce0000000f00 */
.L_x_16:
[----:B------:R-:W-:Y:S05]  /*1320*/  BSYNC.RECONVERGENT B0 ;  /* 0x0000000000007941 */ /* 0x000fea0003800200 */
.L_x_15:
[----:B------:R-:W-:Y:S01]  /*1330*/  DSETP.GT.AND P0, PT, R4, RZ, PT ;  /* 0x000000ff0400722a */ /* 0x000fe20003f04000 */
[----:B------:R-:W-:-:S13]  /*1340*/  BSSY.RECONVERGENT B0, `(.L_x_17) ;  /* 0x000005e000007945 */ /* 0x000fda0003800200 */
[----:B------:R-:W-:Y:S05]  /*1350*/  @!P0 BRA `(.L_x_18) ;  /* 0x0000000400708947 */ /* 0x000fea0003800000 */
[----:B------:R-:W-:Y:S01]  /*1360*/  ISETP.GT.AND P0, PT, R5, 0xfffff, PT ;  /* 0x000fffff0500780c */ /* 0x000fe20003f04270 */
[----:B------:R-:W-:Y:S01]  /*1370*/  IMAD.MOV.U32 R6, RZ, RZ, R4 ;  /* 0x000000ffff067224 */ /* 0x000fe200078e0004 */
[----:B------:R-:W-:Y:S01]  /*1380*/  BSSY.RECONVERGENT B1, `(.L_x_19) ;  /* 0x0000052000017945 */ /* 0x000fe20003800200 */
[--C-:B------:R-:W-:Y:S02]  /*1390*/  IMAD.MOV.U32 R7, RZ, RZ, R5.reuse ;  /* 0x000000ffff077224 */ /* 0x100fe400078e0005 */
[----:B------:R-:W-:Y:S02]  /*13a0*/  IMAD.MOV.U32 R0, RZ, RZ, R5 ;  /* 0x000000ffff007224 */ /* 0x000fe400078e0005 */
[----:B------:R-:W-:-:S06]  /*13b0*/  IMAD.MOV.U32 R19, RZ, RZ, -0x3ff ;  /* 0xfffffc01ff137424 */ /* 0x000fcc00078e00ff */
[----:B------:R-:W-:Y:S01]  /*13c0*/  @!P0 DMUL R6, R4, 1.80143985094819840000e+16 ;  /* 0x4350000004068828 */ /* 0x000fe20000000000 */
[----:B------:R-:W-:-:S09]  /*13d0*/  @!P0 IMAD.MOV.U32 R19, RZ, RZ, -0x435 ;  /* 0xfffffbcbff138424 */ /* 0x000fd200078e00ff */
[----:B------:R-:W-:-:S05]  /*13e0*/  @!P0 IMAD.MOV.U32 R0, RZ, RZ, R7 ;  /* 0x000000ffff008224 */ /* 0x000fca00078e0007 */
[----:B------:R-:W-:-:S04]  /*13f0*/  IADD3 R8, PT, PT, R0, -0x1, RZ ;  /* 0xffffffff00087810 */ /* 0x000fc80007ffe0ff */
[----:B------:R-:W-:-:S13]  /*1400*/  ISETP.GE.U32.AND P1, PT, R8, 0x7fefffff, PT ;  /* 0x7fefffff0800780c */ /* 0x000fda0003f26070 */
[----:B------:R-:W-:Y:S01]  /*1410*/  @P1 IMAD.MOV.U32 R8, RZ, RZ, 0x0 ;  /* 0x00000000ff081424 */ /* 0x000fe200078e00ff */
[----:B------:R-:W-:Y:S01]  /*1420*/  @P1 LOP3.LUT P2, RZ, R7, 0x7fffffff, RZ, 0xc0, !PT ;  /* 0x7fffffff07ff1812 */ /* 0x000fe2000784c0ff */
[----:B------:R-:W-:-:S06]  /*1430*/  @P1 IMAD.MOV.U32 R9, RZ, RZ, 0x7ff00000 ;  /* 0x7ff00000ff091424 */ /* 0x000fcc00078e00ff */
[----:B------:R-:W-:Y:S01]  /*1440*/  @P1 DFMA R8, R6, R8, +INF ;  /* 0x7ff000000608142b */ /* 0x000fe20000000008 */
[----:B------:R-:W-:Y:S01]  /*1450*/  IMAD.MOV.U32 R7, RZ, RZ, R4 ;  /* 0x000000ffff077224 */ /* 0x000fe200078e0004 */
[----:B------:R-:W-:-:S08]  /*1460*/  @!P0 MOV R7, R6 ;  /* 0x0000000600078202 */ /* 0x000fd00000000f00 */
[----:B------:R-:W-:Y:S02]  /*1470*/  @P1 FSEL R12, R8, RZ, P2 ;  /* 0x000000ff080c1208 */ /* 0x000fe40001000000 */
[----:B------:R-:W-:Y:S01]  /*1480*/  @P1 FSEL R13, R9, -QNAN , P2 ;  /* 0xfff00000090d1808 */ /* 0x000fe20001000000 */
[----:B------:R-:W-:Y:S06]  /*1490*/  @P1 BRA `(.L_x_20) ;  /* 0x0000000400001947 */ /* 0x000fec0003800000 */
[----:B------:R-:W-:Y:S01]  /*14a0*/  LOP3.LUT R6, R0, 0xfffff, RZ, 0xc0, !PT ;  /* 0x000fffff00067812 */ /* 0x000fe200078ec0ff */
[----:B------:R-:W-:Y:S01]  /*14b0*/  IMAD.MOV.U32 R12, RZ, RZ, R7 ;  /* 0x000000ffff0c7224 */ /* 0x000fe200078e0007 */
[----:B------:R-:W-:Y:S01]  /*14c0*/  MOV R10, RZ ;  /* 0x000000ff000a7202 */ /* 0x000fe20000000f00 */
[----:B------:R-:W-:Y:S01]  /*14d0*/  IMAD.MOV.U32 R22, RZ, RZ, -0x748574fc ;  /* 0x8b7a8b04ff167424 */ /* 0x000fe200078e00ff */
[----:B------:R-:W-:Y:S01]  /*14e0*/  LOP3.LUT R13, R6, 0x3ff00000, RZ, 0xfc, !PT ;  /* 0x3ff00000060d7812 */ /* 0x000fe200078efcff */
[----:B------:R-:W-:Y:S01]  /*14f0*/  IMAD.MOV.U32 R23, RZ, RZ, 0x3ed0ee25 ;  /* 0x3ed0ee25ff177424 */ /* 0x000fe200078e00ff */
[----:B------:R-:W-:Y:S01]  /*1500*/  UMOV UR8, 0x3ae80f1e ;  /* 0x3ae80f1e00087882 */ /* 0x000fe20000000000 */
[----:B------:R-:W-:Y:S01]  /*1510*/  UMOV UR9, 0x3eb1380b ;  /* 0x3eb1380b00097882 */ /* 0x000fe20000000000 */
[----:B------:R-:W-:Y:S01]  /*1520*/  ISETP.GE.U32.AND P0, PT, R13, 0x3ff6a09f, PT ;  /* 0x3ff6a09f0d00780c */ /* 0x000fe20003f06070 */
[----:B------:R-:W-:Y:S01]  /*1530*/  UMOV UR12, 0x80000000 ;  /* 0x80000000000c7882 */ /* 0x000fe20000000000 */
[----:B------:R-:W-:Y:S01]  /*1540*/  LEA.HI R19, R0, R19, RZ, 0xc ;  /* 0x0000001300137211 */ /* 0x000fe200078f60ff */
[----:B------:R-:W-:-:S10]  /*1550*/  UMOV UR13, 0x43300000 ;  /* 0x43300000000d7882 */ /* 0x000fd40000000000 */
[----:B------:R-:W-:Y:S02]  /*1560*/  @P0 VIADD R7, R13, 0xfff00000 ;  /* 0xfff000000d070836 */ /* 0x000fe40000000000 */
[----:B------:R-:W-:Y:S02]  /*1570*/  @P0 VIADD R19, R19, 0x1 ;  /* 0x0000000113130836 */ /* 0x000fe40000000000 */
[----:B------:R-:W-:-:S03]  /*1580*/  @P0 IMAD.MOV.U32 R13, RZ, RZ, R7 ;  /* 0x000000ffff0d0224 */ /* 0x000fc600078e0007 */
[----:B------:R-:W-:Y:S01]  /*1590*/  LOP3.LUT R18, R19, 0x80000000, RZ, 0x3c, !PT ;  /* 0x8000000013127812 */ /* 0x000fe200078e3cff */
[----:B------:R-:W-:Y:S02]  /*15a0*/  IMAD.MOV.U32 R19, RZ, RZ, 0x43300000 ;  /* 0x43300000ff137424 */ /* 0x000fe400078e00ff */
[C---:B------:R-:W-:Y:S02]  /*15b0*/  DADD R20, R12.reuse, 1 ;  /* 0x3ff000000c147429 */ /* 0x040fe40000000000 */
[----:B------:R-:W-:Y:S02]  /*15c0*/  DADD R12, R12, -1 ;  /* 0xbff000000c0c7429 */ /* 0x000fe40000000000 */
[----:B------:R-:W-:Y:S01]  /*15d0*/  DADD R18, R18, -UR12 ;  /* 0x8000000c12127e29 */ /* 0x000fe20008000000 */
[----:B------:R-:W-:Y:S01]  /*15e0*/  UMOV UR12, 0xfefa39ef ;  /* 0xfefa39ef000c7882 */ /* 0x000fe20000000000 */
[----:B------:R-:W0:Y:S01]  /*15f0*/  MUFU.RCP64H R11, R21 ;  /* 0x00000015000b7308 */ /* 0x000e220000001800 */
[----:B------:R-:W-:Y:S01]  /*1600*/  UMOV UR13, 0x3fe62e42 ;  /* 0x3fe62e42000d7882 */ /* 0x000fe20000000000 */
        /* <DEDUP_REMOVED lines=18> */
[----:B------:R-:W-:-:S03]  /*1730*/  DFMA R12, R18, UR12, R8 ;  /* 0x0000000c120c7c2b */ /* 0x000fc60008000008 */
[----:B------:R-:W-:Y:S01]  /*1740*/  DFMA R20, R6, R20, UR8 ;  /* 0x0000000806147e2b */ /* 0x000fe20008000014 */
[----:B------:R-:W-:Y:S01]  /*1750*/  UMOV UR8, 0x923be72d ;  /* 0x923be72d00087882 */ /* 0x000fe20000000000 */
[----:B------:R-:W-:Y:S01]  /*1760*/  UMOV UR9, 0x3f624924 ;  /* 0x3f62492400097882 */ /* 0x000fe20000000000 */
[----:B------:R-:W-:-:S05]  /*1770*/  DMUL R10, R10, R22 ;  /* 0x000000160a0a7228 */ /* 0x000fca0000000000 */
        /* <DEDUP_REMOVED lines=8> */
[----:B------:R-:W-:Y:S02]  /*1800*/  UMOV UR9, 0x3fe62e42 ;  /* 0x3fe62e4200097882 */ /* 0x000fe40000000000 */
[----:B------:R-:W-:Y:S01]  /*1810*/  DFMA R22, R18, -UR8, R12 ;  /* 0x8000000812167c2b */ /* 0x000fe2000800000c */
[----:B------:R-:W-:Y:S01]  /*1820*/  UMOV UR8, 0x3b39803f ;  /* 0x3b39803f00087882 */ /* 0x000fe20000000000 */
[----:B------:R-:W-:Y:S02]  /*1830*/  UMOV UR9, 0x3c7abc9e ;  /* 0x3c7abc9e00097882 */ /* 0x000fe40000000000 */
[----:B------:R-:W-:-:S04]  /*1840*/  DMUL R20, R6, R20 ;  /* 0x0000001406147228 */ /* 0x000fc80000000000 */
[----:B------:R-:W-:-:S04]  /*1850*/  DADD R22, -R8, R22 ;  /* 0x0000000008167229 */ /* 0x000fc80000000116 */
[----:B------:R-:W-:-:S08]  /*1860*/  DFMA R10, R8, R20, R10 ;  /* 0x00000014080a722b */ /* 0x000fd0000000000a */
[----:B------:R-:W-:-:S08]  /*1870*/  DADD R10, R10, -R22 ;  /* 0x000000000a0a7229 */ /* 0x000fd00000000816 */
[----:B------:R-:W-:-:S08]  /*1880*/  DFMA R10, R18, UR8, R10 ;  /* 0x00000008120a7c2b */ /* 0x000fd0000800000a */
[----:B------:R-:W-:-:S11]  /*1890*/  DADD R12, R12, R10 ;  /* 0x000000000c0c7229 */ /* 0x000fd6000000000a */
.L_x_20:
[----:B------:R-:W-:Y:S05]  /*18a0*/  BSYNC.RECONVERGENT B1 ;  /* 0x0000000000017941 */ /* 0x000fea0003800200 */
.L_x_19:
[----:B------:R-:W-:Y:S01]  /*18b0*/  UMOV UR8, 0xffda0d24 ;  /* 0xffda0d2400087882 */ /* 0x000fe20000000000 */
[----:B------:R-:W-:Y:S02]  /*18c0*/  UMOV UR9, 0x3c7777d0 ;  /* 0x3c7777d000097882 */ /* 0x000fe40000000000 */
[----:B------:R-:W-:Y:S01]  /*18d0*/  DMUL R6, R12, UR8 ;  /* 0x000000080c067c28 */ /* 0x000fe20008000000 */
[----:B------:R-:W-:Y:S01]  /*18e0*/  UMOV UR8, 0x652b82fe ;  /* 0x652b82fe00087882 */ /* 0x000fe20000000000 */
[----:B------:R-:W-:-:S06]  /*18f0*/  UMOV UR9, 0x3ff71547 ;  /* 0x3ff7154700097882 */ /* 0x000fcc0000000000 */
[----:B------:R-:W-:-:S08]  /*1900*/  DFMA R6, R12, UR8, R6 ;  /* 0x000000080c067c2b */ /* 0x000fd00008000006 */
[----:B------:R-:W-:-:S11]  /*1910*/  DFMA R14, R6, R4, R14 ;  /* 0x00000004060e722b */ /* 0x000fd6000000000e */
.L_x_18:
[----:B------:R-:W-:Y:S05]  /*1920*/  BSYNC.RECONVERGENT B0 ;  /* 0x0000000000007941 */ /* 0x000fea0003800200 */
.L_x_17:
[----:B------:R-:W-:Y:S01]  /*1930*/  IADD3 R26, PT, PT, R26, 0x2, RZ ;  /* 0x000000021a1a7810 */ /* 0x000fe20007ffe0ff */
[----:B------:R-:W-:Y:S06]  /*1940*/  BRA.U UP0, `(.L_x_21) ;  /* 0xfffffff100247547 */ /* 0x000fec000b83ffff */
.L_x_7:
[----:B------:R-:W0:Y:S02]  /*1950*/  LDCU UR5, c[0x0][0x380] ;  /* 0x00007000ff0577ac */ /* 0x000e240008000800 */
[----:B0-----:R-:W-:-:S04]  /*1960*/  ULOP3.LUT UR5, UR5, 0x1, URZ, 0xc0, !UPT ;  /* 0x0000000105057892 */ /* 0x001fc8000f8ec0ff */
[----:B------:R-:W-:-:S09]  /*1970*/  UISETP.NE.U32.AND UP0, UPT, UR5, 0x1, UPT ;  /* 0x000000010500788c */ /* 0x000fd2000bf05070 */
[----:B------:R-:W-:Y:S05]  /*1980*/  BRA.U UP0, `(.L_x_6) ;  /* 0x0000000500f47547 */ /* 0x000fea000b800000 */
[----:B------:R-:W0:Y:S01]  /*1990*/  LDC.64 R4, c[0x0][0x388] ;  /* 0x0000e200ff047b82 */ /* 0x000e220000000a00 */
[----:B------:R-:W-:-:S04]  /*19a0*/  VIADD R3, R3, UR4 ;  /* 0x0000000403037c36 */ /* 0x000fc80008000000 */
[----:B0-----:R-:W-:-:S05]  /*19b0*/  IMAD.WIDE R4, R3, 0x4, R4 ;  /* 0x0000000403047825 */ /* 0x001fca00078e0204 */
        /* <DEDUP_REMOVED lines=18> */
[----:B------:R-:W-:Y:S01]  /*1ae0*/  MOV R8, R16 ;  /* 0x0000001000087202 */ /* 0x000fe20000000f00 */
[----:B------:R-:W-:Y:S01]  /*1af0*/  IMAD.MOV.U32 R7, RZ, RZ, R11 ;  /* 0x000000ffff077224 */ /* 0x000fe200078e000b */
[----:B------:R-:W-:Y:S01]  /*1b00*/  MOV R0, 0x1b30 ;  /* 0x00001b3000007802 */ /* 0x000fe20000000f00 */
[----:B------:R-:W-:-:S07]  /*1b10*/  IMAD.MOV.U32 R9, RZ, RZ, R17 ;  /* 0x000000ffff097224 */ /* 0x000fce00078e0011 */
[----:B------:R-:W-:Y:S05]  /*1b20*/  CALL.REL.NOINC `($__internal_0_$__cuda_sm20_div_rn_f64_full) ;  /* 0x0000000400a07944 */ /* 0x000fea0003c00000 */
[----:B------:R-:W-:Y:S02]  /*1b30*/  IMAD.MOV.U32 R4, RZ, RZ, R6 ;  /* 0x000000ffff047224 */ /* 0x000fe400078e0006 */
[----:B------:R-:W-:-:S07]  /*1b40*/  IMAD.MOV.U32 R5, RZ, RZ, R7 ;  /* 0x000000ffff057224 */ /* 0x000fce00078e0007 */
.L_x_23:
[----:B------:R-:W-:Y:S05]  /*1b50*/  BSYNC.RECONVERGENT B0 ;  /* 0x0000000000007941 */ /* 0x000fea0003800200 */
.L_x_22:
[----:B------:R-:W-:Y:S01]  /*1b60*/  DSETP.GT.AND P0, PT, R4, RZ, PT ;  /* 0x000000ff0400722a */ /* 0x000fe20003f04000 */
[----:B------:R-:W-:-:S13]  /*1b70*/  BSSY.RECONVERGENT B0, `(.L_x_6) ;  /* 0x000005e000007945 */ /* 0x000fda0003800200 */
[----:B------:R-:W-:Y:S05]  /*1b80*/  @!P0 BRA `(.L_x_24) ;  /* 0x0000000400708947 */ /* 0x000fea0003800000 */
[----:B------:R-:W-:Y:S01]  /*1b90*/  ISETP.GT.AND P0, PT, R5, 0xfffff, PT ;  /* 0x000fffff0500780c */ /* 0x000fe20003f04270 */
[--C-:B------:R-:W-:Y:S01]  /*1ba0*/  IMAD.MOV.U32 R6, RZ, RZ, R4.reuse ;  /* 0x000000ffff067224 */ /* 0x100fe200078e0004 */
[----:B------:R-:W-:Y:S01]  /*1bb0*/  MOV R7, R5 ;  /* 0x0000000500077202 */ /* 0x000fe20000000f00 */
[----:B------:R-:W-:Y:S01]  /*1bc0*/  IMAD.MOV.U32 R0, RZ, RZ, R5 ;  /* 0x000000ffff007224 */ /* 0x000fe200078e0005 */
[----:B------:R-:W-:Y:S01]  /*1bd0*/  BSSY.RECONVERGENT B1, `(.L_x_25) ;  /* 0x0000050000017945 */ /* 0x000fe20003800200 */
[----:B------:R-:W-:-:S08]  /*1be0*/  IMAD.MOV.U32 R10, RZ, RZ, R4 ;  /* 0x000000ffff0a7224 */ /* 0x000fd000078e0004 */
[----:B------:R-:W-:-:S10]  /*1bf0*/  @!P0 DMUL R6, R4, 1.80143985094819840000e+16 ;  /* 0x4350000004068828 */ /* 0x000fd40000000000 */
[----:B------:R-:W-:Y:S02]  /*1c00*/  @!P0 IMAD.MOV.U32 R0, RZ, RZ, R7 ;  /* 0x000000ffff008224 */ /* 0x000fe400078e0007 */
[----:B------:R-:W-:Y:S02]  /*1c10*/  @!P0 IMAD.MOV.U32 R10, RZ, RZ, R6 ;  /* 0x000000ffff0a8224 */ /* 0x000fe400078e0006 */
[----:B------:R-:W-:-:S05]  /*1c20*/  VIADD R3, R0, 0xffffffff ;  /* 0xffffffff00037836 */ /* 0x000fca0000000000 */
[----:B------:R-:W-:Y:S01]  /*1c30*/  ISETP.GE.U32.AND P1, PT, R3, 0x7fefffff, PT ;  /* 0x7fefffff0300780c */ /* 0x000fe20003f26070 */
[----:B------:R-:W-:Y:S02]  /*1c40*/  IMAD.MOV.U32 R3, RZ, RZ, -0x3ff ;  /* 0xfffffc01ff037424 */ /* 0x000fe400078e00ff */
[----:B------:R-:W-:-:S10]  /*1c50*/  @!P0 IMAD.MOV.U32 R3, RZ, RZ, -0x435 ;  /* 0xfffffbcbff038424 */ /* 0x000fd400078e00ff */
[----:B------:R-:W-:Y:S01]  /*1c60*/  @P1 IMAD.MOV.U32 R8, RZ, RZ, 0x0 ;  /* 0x00000000ff081424 */ /* 0x000fe200078e00ff */
[----:B------:R-:W-:Y:S02]  /*1c70*/  @P1 MOV R9, 0x7ff00000 ;  /* 0x7ff0000000091802 */ /* 0x000fe40000000f00 */
[----:B------:R-:W-:-:S04]  /*1c80*/  @P1 LOP3.LUT P2, RZ, R7, 0x7fffffff, RZ, 0xc0, !PT ;  /* 0x7fffffff07ff1812 */ /* 0x000fc8000784c0ff */
[----:B------:R-:W-:-:S10]  /*1c90*/  @P1 DFMA R8, R6, R8, +INF ;  /* 0x7ff000000608142b */ /* 0x000fd40000000008 */
[----:B------:R-:W-:Y:S02]  /*1ca0*/  @P1 FSEL R8, R8, RZ, P2 ;  /* 0x000000ff08081208 */ /* 0x000fe40001000000 */
[----:B------:R-:W-:Y:S01]  /*1cb0*/  @P1 FSEL R9, R9, -QNAN , P2 ;  /* 0xfff0000009091808 */ /* 0x000fe20001000000 */
[----:B------:R-:W-:Y:S06]  /*1cc0*/  @P1 BRA `(.L_x_26) ;  /* 0x0000000400001947 */ /* 0x000fec0003800000 */
[----:B------:R-:W-:Y:S01]  /*1cd0*/  LOP3.LUT R6, R0, 0xfffff, RZ, 0xc0, !PT ;  /* 0x000fffff00067812 */ /* 0x000fe200078ec0ff */
[----:B------:R-:W-:Y:S01]  /*1ce0*/  IMAD.MOV.U32 R8, RZ, RZ, RZ ;  /* 0x000000ffff087224 */ /* 0x000fe200078e00ff */
[----:B------:R-:W-:Y:S01]  /*1cf0*/  MOV R19, 0x3ed0ee25 ;  /* 0x3ed0ee2500137802 */ /* 0x000fe20000000f00 */
[----:B------:R-:W-:Y:S01]  /*1d00*/  IMAD.MOV.U32 R18, RZ, RZ, -0x748574fc ;  /* 0x8b7a8b04ff127424 */ /* 0x000fe200078e00ff */
[----:B------:R-:W-:Y:S01]  /*1d10*/  LOP3.LUT R7, R6, 0x3ff00000, RZ, 0xfc, !PT ;  /* 0x3ff0000006077812 */ /* 0x000fe200078efcff */
[----:B------:R-:W-:Y:S01]  /*1d20*/  UMOV UR6, 0x3ae80f1e ;  /* 0x3ae80f1e00067882 */ /* 0x000fe20000000000 */
[----:B------:R-:W-:Y:S01]  /*1d30*/  MOV R6, R10 ;  /* 0x0000000a00067202 */ /* 0x000fe20000000f00 */
[----:B------:R-:W-:Y:S01]  /*1d40*/  UMOV UR7, 0x3eb1380b ;  /* 0x3eb1380b00077882 */ /* 0x000fe20000000000 */
[----:B------:R-:W-:Y:S01]  /*1d50*/  ISETP.GE.U32.AND P0, PT, R7, 0x3ff6a09f, PT ;  /* 0x3ff6a09f0700780c */ /* 0x000fe20003f06070 */
[----:B------:R-:W-:Y:S01]  /*1d60*/  IMAD.MOV.U32 R23, RZ, RZ, 0x43300000 ;  /* 0x43300000ff177424 */ /* 0x000fe200078e00ff */
[----:B------:R-:W-:Y:S01]  /*1d70*/  LEA.HI R3, R0, R3, RZ, 0xc ;  /* 0x0000000300037211 */ /* 0x000fe200078f60ff */
[----:B------:R-:W-:Y:S01]  /*1d80*/  UMOV UR8, 0x80000000 ;  /* 0x8000000000087882 */ /* 0x000fe20000000000 */
[----:B------:R-:W-:-:S09]  /*1d90*/  UMOV UR9, 0x43300000 ;  /* 0x4330000000097882 */ /* 0x000fd20000000000 */
[----:B------:R-:W-:Y:S02]  /*1da0*/  @P0 VIADD R9, R7, 0xfff00000 ;  /* 0xfff0000007090836 */ /* 0x000fe40000000000 */
[----:B------:R-:W-:Y:S02]  /*1db0*/  @P0 VIADD R3, R3, 0x1 ;  /* 0x0000000103030836 */ /* 0x000fe40000000000 */
[----:B------:R-:W-:-:S03]  /*1dc0*/  @P0 IMAD.MOV.U32 R7, RZ, RZ, R9 ;  /* 0x000000ffff070224 */ /* 0x000fc600078e0009 */
[----:B------:R-:W-:-:S03]  /*1dd0*/  LOP3.LUT R22, R3, 0x80000000, RZ, 0x3c, !PT ;  /* 0x8000000003167812 */ /* 0x000fc600078e3cff */
        /* <DEDUP_REMOVED lines=8> */
[----:B------:R-:W-:Y:S02]  /*1e60*/  DMUL R12, R10, R10 ;  /* 0x0000000a0a0c7228 */ /* 0x000fe40000000000 */
[----:B------:R-:W-:-:S06]  /*1e70*/  DADD R20, R6, -R10 ;  /* 0x0000000006147229 */ /* 0x000fcc000000080a */
[----:B------:R-:W-:Y:S01]  /*1e80*/  DFMA R16, R12, UR6, R18 ;  /* 0x000000060c107c2b */ /* 0x000fe20008000012 */
[----:B------:R-:W-:Y:S01]  /*1e90*/  UMOV UR6, 0x9f02676f ;  /* 0x9f02676f00067882 */ /* 0x000fe20000000000 */
[----:B------:R-:W-:Y:S01]  /*1ea0*/  UMOV UR7, 0x3ef3b266 ;  /* 0x3ef3b26600077882 */ /* 0x000fe20000000000 */
[----:B------:R-:W-:-:S05]  /*1eb0*/  DADD R20, R20, R20 ;  /* 0x0000000014147229 */ /* 0x000fca0000000014 */
[----:B------:R-:W-:Y:S01]  /*1ec0*/  DFMA R16, R12, R16, UR6 ;  /* 0x000000060c107e2b */ /* 0x000fe20008000010 */
[----:B------:R-:W-:Y:S01]  /*1ed0*/  UMOV UR6, 0xa9ab0956 ;  /* 0xa9ab095600067882 */ /* 0x000fe20000000000 */
[----:B------:R-:W-:Y:S01]  /*1ee0*/  UMOV UR7, 0x3f1745cb ;  /* 0x3f1745cb00077882 */ /* 0x000fe20000000000 */
[----:B------:R-:W-:-:S05]  /*1ef0*/  DFMA R20, R6, -R10, R20 ;  /* 0x8000000a0614722b */ /* 0x000fca0000000014 */
        /* <DEDUP_REMOVED lines=9> */
[----:B------:R-:W-:Y:S01]  /*1f90*/  UMOV UR7, 0x3f899999 ;  /* 0x3f89999900077882 */ /* 0x000fe20000000000 */
[----:B------:R-:W-:Y:S01]  /*1fa0*/  DADD R16, R22, -UR8 ;  /* 0x8000000816107e29 */ /* 0x000fe20008000000 */
[----:B------:R-:W-:Y:S01]  /*1fb0*/  UMOV UR8, 0xfefa39ef ;  /* 0xfefa39ef00087882 */ /* 0x000fe20000000000 */
[----:B------:R-:W-:-:S03]  /*1fc0*/  UMOV UR9, 0x3fe62e42 ;  /* 0x3fe62e4200097882 */ /* 0x000fc60000000000 */
[----:B------:R-:W-:Y:S01]  /*1fd0*/  DFMA R18, R12, R18, UR6 ;  /* 0x000000060c127e2b */ /* 0x000fe20008000012 */
[----:B------:R-:W-:Y:S01]  /*1fe0*/  UMOV UR6, 0x55555554 ;  /* 0x5555555400067882 */ /* 0x000fe20000000000 */
[----:B------:R-:W-:Y:S01]  /*1ff0*/  UMOV UR7, 0x3fb55555 ;  /* 0x3fb5555500077882 */ /* 0x000fe20000000000 */
[----:B------:R-:W-:-:S05]  /*2000*/  DFMA R6, R16, UR8, R10 ;  /* 0x0000000810067c2b */ /* 0x000fca000800000a */
        /* <DEDUP_REMOVED lines=12> */
.L_x_26:
[----:B------:R-:W-:Y:S05]  /*20d0*/  BSYNC.RECONVERGENT B1 ;  /* 0x0000000000017941 */ /* 0x000fea0003800200 */
.L_x_25:
[----:B------:R-:W-:Y:S01]  /*20e0*/  UMOV UR6, 0xffda0d24 ;  /* 0xffda0d2400067882 */ /* 0x000fe20000000000 */
[----:B------:R-:W-:Y:S02]  /*20f0*/  UMOV UR7, 0x3c7777d0 ;  /* 0x3c7777d000077882 */ /* 0x000fe40000000000 */
[----:B------:R-:W-:Y:S01]  /*2100*/  DMUL R6, R8, UR6 ;  /* 0x0000000608067c28 */ /* 0x000fe20008000000 */
[----:B------:R-:W-:Y:S01]  /*2110*/  UMOV UR6, 0x652b82fe ;  /* 0x652b82fe00067882 */ /* 0x000fe20000000000 */
[----:B------:R-:W-:-:S06]  /*2120*/  UMOV UR7, 0x3ff71547 ;  /* 0x3ff7154700077882 */ /* 0x000fcc0000000000 */
[----:B------:R-:W-:-:S08]  /*2130*/  DFMA R6, R8, UR6, R6 ;  /* 0x0000000608067c2b */ /* 0x000fd00008000006 */
[----:B------:R-:W-:-:S11]  /*2140*/  DFMA R14, R6, R4, R14 ;  /* 0x00000004060e722b */ /* 0x000fd6000000000e */
.L_x_24:
[----:B------:R-:W-:Y:S05]  /*2150*/  BSYNC.RECONVERGENT B0 ;  /* 0x0000000000007941 */ /* 0x000fea0003800200 */
.L_x_6:
[----:B------:R-:W0:Y:S01]  /*2160*/  LDC.64 R4, c[0x0][0x390] ;  /* 0x0000e400ff047b82 */ /* 0x000e220000000a00 */
[----:B------:R-:W-:Y:S01]  /*2170*/  DADD R14, -RZ, -R14 ;  /* 0x00000000ff0e7229 */ /* 0x000fe2000000090e */
[----:B0-----:R-:W-:-:S06]  /*2180*/  IMAD.WIDE R2, R2, 0x8, R4 ;  /* 0x0000000802027825 */ /* 0x001fcc00078e0204 */
[----:B------:R-:W-:Y:S01]  /*2190*/  STG.E.64 desc[UR10][R2.64], R14 ;  /* 0x0000000e02007986 */ /* 0x000fe2000c101b0a */
[----:B------:R-:W-:Y:S05]  /*21a0*/  EXIT ;  /* 0x000000000000794d */ /* 0x000fea0003800000 */
        .weak           $__internal_0_$__cuda_sm20_div_rn_f64_full
        .type           $__internal_0_$__cuda_sm20_div_rn_f64_full,@function
        .size           $__internal_0_$__cuda_sm20_div_rn_f64_full,(.L_x_99 - $__internal_0_$__cuda_sm20_div_rn_f64_full)
$__internal_0_$__cuda_sm20_div_rn_f64_full:
[C---:B------:R-:W-:Y:S01]  /*21b0*/  FSETP.GEU.AND P0, PT, |R9|.reuse, 1.469367938527859385e-39, PT ;  /* 0x001000000900780b */ /* 0x040fe20003f0e200 */
[----:B------:R-:W-:Y:S01]  /*21c0*/  IMAD.MOV.U32 R18, RZ, RZ, 0x1 ;  /* 0x00000001ff127424 */ /* 0x000fe200078e00ff */
[----:B------:R-:W-:Y:S01]  /*21d0*/  LOP3.LUT R10, R9, 0x800fffff, RZ, 0xc0, !PT ;  /* 0x800fffff090a7812 */ /* 0x000fe200078ec0ff */
[----:B------:R-:W-:Y:S01]  /*21e0*/  BSSY.RECONVERGENT B1, `(.L_x_27) ;  /* 0x0000054000017945 */ /* 0x000fe20003800200 */
[C---:B------:R-:W-:Y:S02]  /*21f0*/  FSETP.GEU.AND P2, PT, |R7|.reuse, 1.469367938527859385e-39, PT ;  /* 0x001000000700780b */ /* 0x040fe40003f4e200 */
[----:B------:R-:W-:Y:S01]  /*2200*/  LOP3.LUT R11, R10, 0x3ff00000, RZ, 0xfc, !PT ;  /* 0x3ff000000a0b7812 */ /* 0x000fe200078efcff */
[----:B------:R-:W-:Y:S01]  /*2210*/  IMAD.MOV.U32 R10, RZ, RZ, R8 ;  /* 0x000000ffff0a7224 */ /* 0x000fe200078e0008 */
[----:B------:R-:W-:Y:S02]  /*2220*/  LOP3.LUT R4, R7, 0x7ff00000, RZ, 0xc0, !PT ;  /* 0x7ff0000007047812 */ /* 0x000fe400078ec0ff */
[----:B------:R-:W-:-:S03]  /*2230*/  LOP3.LUT R27, R9, 0x7ff00000, RZ, 0xc0, !PT ;  /* 0x7ff00000091b7812 */ /* 0x000fc600078ec0ff */
[----:B------:R-:W-:Y:S01]  /*2240*/  @!P0 DMUL R10, R8, 8.98846567431157953865e+307 ;  /* 0x7fe00000080a8828 */ /* 0x000fe20000000000 */
[----:B------:R-:W-:-:S03]  /*2250*/  ISETP.GE.U32.AND P1, PT, R4, R27, PT ;  /* 0x0000001b0400720c */ /* 0x000fc60003f26070 */
[----:B------:R-:W-:Y:S02]  /*2260*/  @!P2 LOP3.LUT R5, R9, 0x7ff00000, RZ, 0xc0, !PT ;  /* 0x7ff000000905a812 */ /* 0x000fe400078ec0ff */
[----:B------:R-:W0:Y:S02]  /*2270*/  MUFU.RCP64H R19, R11 ;  /* 0x0000000b00137308 */ /* 0x000e240000001800 */
[----:B------:R-:W-:Y:S02]  /*2280*/  @!P2 ISETP.GE.U32.AND P3, PT, R4, R5, PT ;  /* 0x000000050400a20c */ /* 0x000fe40003f66070 */
[----:B------:R-:W-:Y:S02]  /*2290*/  MOV R5, 0x1ca00000 ;  /* 0x1ca0000000057802 */ /* 0x000fe40000000f00 */
[----:B------:R-:W-:Y:S02]  /*22a0*/  @!P0 LOP3.LUT R27, R11, 0x7ff00000, RZ, 0xc0, !PT ;  /* 0x7ff000000b1b8812 */ /* 0x000fe400078ec0ff */
[----:B------:R-:W-:-:S04]  /*22b0*/  @!P2 SEL R21, R5, 0x63400000, !P3 ;  /* 0x634000000515a807 */ /* 0x000fc80005800000 */
[----:B------:R-:W-:-:S04]  /*22c0*/  @!P2 LOP3.LUT R24, R21, 0x80000000, R7, 0xf8, !PT ;  /* 0x800000001518a812 */ /* 0x000fc800078ef807 */
[----:B------:R-:W-:Y:S01]  /*22d0*/  @!P2 LOP3.LUT R25, R24, 0x100000, RZ, 0xfc, !PT ;  /* 0x001000001819a812 */ /* 0x000fe200078efcff */
[----:B0-----:R-:W-:Y:S01]  /*22e0*/  DFMA R22, R18, -R10, 1 ;  /* 0x3ff000001216742b */ /* 0x001fe2000000080a */
[----:B------:R-:W-:-:S07]  /*22f0*/  @!P2 IMAD.MOV.U32 R24, RZ, RZ, RZ ;  /* 0x000000ffff18a224 */ /* 0x000fce00078e00ff */
[----:B------:R-:W-:-:S08]  /*2300*/  DFMA R22, R22, R22, R22 ;  /* 0x000000161616722b */ /* 0x000fd00000000016 */
[----:B------:R-:W-:Y:S01]  /*2310*/  DFMA R22, R18, R22, R18 ;  /* 0x000000161216722b */ /* 0x000fe20000000012 */
[----:B------:R-:W-:Y:S01]  /*2320*/  SEL R19, R5, 0x63400000, !P1 ;  /* 0x6340000005137807 */ /* 0x000fe20004800000 */
[----:B------:R-:W-:-:S03]  /*2330*/  IMAD.MOV.U32 R18, RZ, RZ, R6 ;  /* 0x000000ffff127224 */ /* 0x000fc600078e0006 */
[----:B------:R-:W-:-:S03]  /*2340*/  LOP3.LUT R19, R19, 0x800fffff, R7, 0xf8, !PT ;  /* 0x800fffff13137812 */ /* 0x000fc600078ef807 */
[----:B------:R-:W-:-:S03]  /*2350*/  DFMA R20, R22, -R10, 1 ;  /* 0x3ff000001614742b */ /* 0x000fc6000000080a */
[----:B------:R-:W-:-:S05]  /*2360*/  @!P2 DFMA R18, R18, 2, -R24 ;  /* 0x400000001212a82b */ /* 0x000fca0000000818 */
[----:B------:R-:W-:-:S08]  /*2370*/  DFMA R20, R22, R20, R22 ;  /* 0x000000141614722b */ /* 0x000fd00000000016 */
[----:B------:R-:W-:-:S08]  /*2380*/  DMUL R22, R20, R18 ;  /* 0x0000001214167228 */ /* 0x000fd00000000000 */
[----:B------:R-:W-:-:S08]  /*2390*/  DFMA R24, R22, -R10, R18 ;  /* 0x8000000a1618722b */ /* 0x000fd00000000012 */
[----:B------:R-:W-:Y:S01]  /*23a0*/  DFMA R24, R20, R24, R22 ;  /* 0x000000181418722b */ /* 0x000fe20000000016 */
[----:B------:R-:W-:Y:S01]  /*23b0*/  IMAD.MOV.U32 R20, RZ, RZ, R4 ;  /* 0x000000ffff147224 */ /* 0x000fe200078e0004 */
[----:B------:R-:W-:-:S05]  /*23c0*/  @!P2 LOP3.LUT R20, R19, 0x7ff00000, RZ, 0xc0, !PT ;  /* 0x7ff000001314a812 */ /* 0x000fca00078ec0ff */
[----:B------:R-:W-:-:S05]  /*23d0*/  VIADD R21, R20, 0xffffffff ;  /* 0xffffffff14157836 */ /* 0x000fca0000000000 */
[----:B------:R-:W-:Y:S02]  /*23e0*/  ISETP.GT.U32.AND P0, PT, R21, 0x7feffffe, PT ;  /* 0x7feffffe1500780c */ /* 0x000fe40003f04070 */
[----:B------:R-:W-:-:S04]  /*23f0*/  IADD3 R21, PT, PT, R27, -0x1, RZ ;  /* 0xffffffff1b157810 */ /* 0x000fc80007ffe0ff */
[----:B------:R-:W-:-:S13]  /*2400*/  ISETP.GT.U32.OR P0, PT, R21, 0x7feffffe, P0 ;  /* 0x7feffffe1500780c */ /* 0x000fda0000704470 */
[----:B------:R-:W-:Y:S05]  /*2410*/  @P0 BRA `(.L_x_28) ;  /* 0x00000000006c0947 */ /* 0x000fea0003800000 */
[----:B------:R-:W-:-:S04]  /*2420*/  LOP3.LUT R7, R9, 0x7ff00000, RZ, 0xc0, !PT ;  /* 0x7ff0000009077812 */ /* 0x000fc800078ec0ff */
[CC--:B------:R-:W-:Y:S02]  /*2430*/  VIADDMNMX R6, R4.reuse, -R7.reuse, 0xb9600000, !PT ;  /* 0xb960000004067446 */ /* 0x0c0fe40007800907 */
[----:B------:R-:W-:Y:S02]  /*2440*/  ISETP.GE.U32.AND P0, PT, R4, R7, PT ;  /* 0x000000070400720c */ /* 0x000fe40003f06070 */
[----:B------:R-:W-:Y:S02]  /*2450*/  VIMNMX R6, PT, PT, R6, 0x46a00000, PT ;  /* 0x46a0000006067848 */ /* 0x000fe40003fe0100 */
[----:B------:R-:W-:-:S05]  /*2460*/  SEL R5, R5, 0x63400000, !P0 ;  /* 0x6340000005057807 */ /* 0x000fca0004000000 */
[----:B------:R-:W-:Y:S02]  /*2470*/  IMAD.IADD R20, R6, 0x1, -R5 ;  /* 0x0000000106147824 */ /* 0x000fe400078e0a05 */
[----:B------:R-:W-:Y:S02]  /*2480*/  IMAD.MOV.U32 R6, RZ, RZ, RZ ;  /* 0x000000ffff067224 */ /* 0x000fe400078e00ff */
[----:B------:R-:W-:-:S06]  /*2490*/  VIADD R7, R20, 0x7fe00000 ;  /* 0x7fe0000014077836 */ /* 0x000fcc0000000000 */
[----:B------:R-:W-:-:S10]  /*24a0*/  DMUL R4, R24, R6 ;  /* 0x0000000618047228 */ /* 0x000fd40000000000 */
[----:B------:R-:W-:-:S13]  /*24b0*/  FSETP.GTU.AND P0, PT, |R5|, 1.469367938527859385e-39, PT ;  /* 0x001000000500780b */ /* 0x000fda0003f0c200 */
[----:B------:R-:W-:Y:S05]  /*24c0*/  @P0 BRA `(.L_x_29) ;  /* 0x0000000000940947 */ /* 0x000fea0003800000 */
[----:B------:R-:W-:-:S06]  /*24d0*/  DFMA R10, R24, -R10, R18 ;  /* 0x8000000a180a722b */ /* 0x000fcc0000000012 */
[----:B------:R-:W-:-:S04]  /*24e0*/  IMAD.MOV.U32 R10, RZ, RZ, RZ ;  /* 0x000000ffff0a7224 */ /* 0x000fc800078e00ff */
[C---:B------:R-:W-:Y:S02]  /*24f0*/  FSETP.NEU.AND P0, PT, R11.reuse, RZ, PT ;  /* 0x000000ff0b00720b */ /* 0x040fe40003f0d000 */
[----:B------:R-:W-:-:S04]  /*2500*/  LOP3.LUT R9, R11, 0x80000000, R9, 0x48, !PT ;  /* 0x800000000b097812 */ /* 0x000fc800078e4809 */
[----:B------:R-:W-:-:S07]  /*2510*/  LOP3.LUT R11, R9, R7, RZ, 0xfc, !PT ;  /* 0x00000007090b7212 */ /* 0x000fce00078efcff */
[----:B------:R-:W-:Y:S05]  /*2520*/  @!P0 BRA `(.L_x_29) ;  /* 0x00000000007c8947 */ /* 0x000fea0003800000 */
[----:B------:R-:W-:Y:S01]  /*2530*/  IADD3 R7, PT, PT, -R20, RZ, RZ ;  /* 0x000000ff14077210 */ /* 0x000fe20007ffe1ff */
[----:B------:R-:W-:Y:S01]  /*2540*/  IMAD.MOV.U32 R6, RZ, RZ, RZ ;  /* 0x000000ffff067224 */ /* 0x000fe200078e00ff */
[----:B------:R-:W-:-:S05]  /*2550*/  DMUL.RP R10, R24, R10 ;  /* 0x0000000a180a7228 */ /* 0x000fca0000008000 */
[----:B------:R-:W-:-:S05]  /*2560*/  DFMA R6, R4, -R6, R24 ;  /* 0x800000060406722b */ /* 0x000fca0000000018 */
[----:B------:R-:W-:Y:S02]  /*2570*/  LOP3.LUT R9, R11, R9, RZ, 0x3c, !PT ;  /* 0x000000090b097212 */ /* 0x000fe400078e3cff */
[----:B------:R-:W-:-:S04]  /*2580*/  IADD3 R6, PT, PT, -R20, -0x43300000, RZ ;  /* 0xbcd0000014067810 */ /* 0x000fc80007ffe1ff */
[----:B------:R-:W-:-:S04]  /*2590*/  FSETP.NEU.AND P0, PT, |R7|, R6, PT ;  /* 0x000000060700720b */ /* 0x000fc80003f0d200 */
[----:B------:R-:W-:Y:S02]  /*25a0*/  FSEL R4, R10, R4, !P0 ;  /* 0x000000040a047208 */ /* 0x000fe40004000000 */
[----:B------:R-:W-:Y:S01]  /*25b0*/  FSEL R5, R9, R5, !P0 ;  /* 0x0000000509057208 */ /* 0x000fe20004000000 */
[----:B------:R-:W-:Y:S06]  /*25c0*/  BRA `(.L_x_29) ;  /* 0x0000000000547947 */ /* 0x000fec0003800000 */
.L_x_28:
[----:B------:R-:W-:-:S14]  /*25d0*/  DSETP.NAN.AND P0, PT, R6, R6, PT ;  /* 0x000000060600722a */ /* 0x000fdc0003f08000 */
[----:B------:R-:W-:Y:S05]  /*25e0*/  @P0 BRA `(.L_x_30) ;  /* 0x0000000000440947 */ /* 0x000fea0003800000 */
[----:B------:R-:W-:-:S14]  /*25f0*/  DSETP.NAN.AND P0, PT, R8, R8, PT ;  /* 0x000000080800722a */ /* 0x000fdc0003f08000 */
[----:B------:R-:W-:Y:S05]  /*2600*/  @P0 BRA `(.L_x_31) ;  /* 0x0000000000300947 */ /* 0x000fea0003800000 */
[----:B------:R-:W-:Y:S01]  /*2610*/  ISETP.NE.AND P0, PT, R20, R27, PT ;  /* 0x0000001b1400720c */ /* 0x000fe20003f05270 */
[----:B------:R-:W-:Y:S02]  /*2620*/  IMAD.MOV.U32 R4, RZ, RZ, 0x0 ;  /* 0x00000000ff047424 */ /* 0x000fe400078e00ff */
[----:B------:R-:W-:-:S10]  /*2630*/  IMAD.MOV.U32 R5, RZ, RZ, -0x80000 ;  /* 0xfff80000ff057424 */ /* 0x000fd400078e00ff */
[----:B------:R-:W-:Y:S05]  /*2640*/  @!P0 BRA `(.L_x_29) ;  /* 0x0000000000348947 */ /* 0x000fea0003800000 */
[----:B------:R-:W-:Y:S02]  /*2650*/  ISETP.NE.AND P0, PT, R20, 0x7ff00000, PT ;  /* 0x7ff000001400780c */ /* 0x000fe40003f05270 */
[----:B------:R-:W-:Y:S02]  /*2660*/  LOP3.LUT R5, R7, 0x80000000, R9, 0x48, !PT ;  /* 0x8000000007057812 */ /* 0x000fe400078e4809 */
[----:B------:R-:W-:-:S13]  /*2670*/  ISETP.EQ.OR P0, PT, R27, RZ, !P0 ;  /* 0x000000ff1b00720c */ /* 0x000fda0004702670 */
[----:B------:R-:W-:Y:S01]  /*2680*/  @P0 LOP3.LUT R6, R5, 0x7ff00000, RZ, 0xfc, !PT ;  /* 0x7ff0000005060812 */ /* 0x000fe200078efcff */
[----:B------:R-:W-:Y:S01]  /*2690*/  @!P0 IMAD.MOV.U32 R4, RZ, RZ, RZ ;  /* 0x000000ffff048224 */ /* 0x000fe200078e00ff */
[----:B------:R-:W-:-:S03]  /*26a0*/  @P0 MOV R4, RZ ;  /* 0x000000ff00040202 */ /* 0x000fc60000000f00 */
[----:B------:R-:W-:Y:S01]  /*26b0*/  @P0 IMAD.MOV.U32 R5, RZ, RZ, R6 ;  /* 0x000000ffff050224 */ /* 0x000fe200078e0006 */
[----:B------:R-:W-:Y:S06]  /*26c0*/  BRA `(.L_x_29) ;  /* 0x0000000000147947 */ /* 0x000fec0003800000 */
.L_x_31:
[----:B------:R-:W-:Y:S01]  /*26d0*/  LOP3.LUT R5, R9, 0x80000, RZ, 0xfc, !PT ;  /* 0x0008000009057812 */ /* 0x000fe200078efcff */
[----:B------:R-:W-:Y:S01]  /*26e0*/  IMAD.MOV.U32 R4, RZ, RZ, R8 ;  /* 0x000000ffff047224 */ /* 0x000fe200078e0008 */
[----:B------:R-:W-:Y:S06]  /*26f0*/  BRA `(.L_x_29) ;  /* 0x0000000000087947 */ /* 0x000fec0003800000 */
.L_x_30:
[----:B------:R-:W-:Y:S01]  /*2700*/  LOP3.LUT R5, R7, 0x80000, RZ, 0xfc, !PT ;  /* 0x0008000007057812 */ /* 0x000fe200078efcff */
[----:B------:R-:W-:-:S07]  /*2710*/  IMAD.MOV.U32 R4, RZ, RZ, R6 ;  /* 0x000000ffff047224 */ /* 0x000fce00078e0006 */
.L_x_29:
[----:B------:R-:W-:Y:S05]  /*2720*/  BSYNC.RECONVERGENT B1 ;  /* 0x0000000000017941 */ /* 0x000fea0003800200 */
.L_x_27:
[----:B------:R-:W-:Y:S01]  /*2730*/  IMAD.MOV.U32 R6, RZ, RZ, R4 ;  /* 0x000000ffff067224 */ /* 0x000fe200078e0004 */
[----:B------:R-:W-:Y:S01]  /*2740*/  MOV R7, R5 ;  /* 0x0000000500077202 */ /* 0x000fe20000000f00 */
[----:B------:R-:W-:Y:S02]  /*2750*/  IMAD.MOV.U32 R4, RZ, RZ, R0 ;  /* 0x000000ffff047224 */ /* 0x000fe400078e0000 */
[----:B------:R-:W-:-:S04]  /*2760*/  IMAD.MOV.U32 R5, RZ, RZ, 0x0 ;  /* 0x00000000ff057424 */ /* 0x000fc800078e00ff */
[----:B------:R-:W-:Y:S05]  /*2770*/  RET.REL.NODEC R4 `(_Z17calculateEntropy3iPiPd) ;  /* 0xffffffd804207950 */ /* 0x000fea0003c3ffff */
.L_x_32:
[----:B------:R-:W-:-:S00]  /*2780*/  BRA `(.L_x_32) ;  /* 0xfffffffc00fc7947 */ /* 0x000fc0000383ffff */
[----:B------:R-:W-:-:S00]  /*2790*/  NOP ;  /* 0x0000000000007918 */ /* 0x000fc00000000000 */
        /* <DEDUP_REMOVED lines=14> */
.L_x_99:


//--------------------- .text._Z19calculateEntropyBigPiiiiiS_ --------------------------
	.section	.text._Z19calculateEntropyBigPiiiiiS_,"ax",@progbits
	.align	128
        .global         _Z19calculateEntropyBigPiiiiiS_
        .type           _Z19calculateEntropyBigPiiiiiS_,@function
        .size           _Z19calculateEntropyBigPiiiiiS_,(.L_x_101 - _Z19calculateEntropyBigPiiiiiS_)
        .other          _Z19calculateEntropyBigPiiiiiS_,@"STO_CUDA_ENTRY STV_DEFAULT"
_Z19calculateEntropyBigPiiiiiS_:
.text._Z19calculateEntropyBigPiiiiiS_:
[----:B------:R-:W-:Y:S01]  /*0000*/  LDC R1, c[0x0][0x37c] ;  /* 0x0000df00ff017b82 */ /* 0x000fe20000000800 */
[----:B------:R-:W0:Y:S02]  /*0010*/  LDCU UR4, c[0x0][0x394] ;  /* 0x00007280ff0477ac */ /* 0x000e240008000800 */
[----:B0-----:R-:W-:-:S09]  /*0020*/  UISETP.GE.AND UP0, UPT, UR4, 0x3e8, UPT ;  /* 0x000003e80400788c */ /* 0x001fd2000bf06270 */
[----:B------:R-:W-:Y:S05]  /*0030*/  BRA.U !UP0, `(.L_x_33) ;  /* 0x0000000908a47547 */ /* 0x000fea000b800000 */
[----:B------:R-:W0:Y:S01]  /*0040*/  LDCU UR10, c[0x0][0x390] ;  /* 0x00007200ff0a77ac */ /* 0x000e220008000800 */
[----:B------:R-:W1:Y:S01]  /*0050*/  S2UR UR7, SR_CTAID.X ;  /* 0x00000000000779c3 */ /* 0x000e620000002500 */
[----:B------:R-:W2:Y:S01]  /*0060*/  S2R R0, SR_TID.X ;  /* 0x0000000000007919 */ /* 0x000ea20000002100 */
[----:B------:R-:W-:Y:S01]  /*0070*/  UIMAD.WIDE UR4, UR4, 0x10624dd3, URZ ;  /* 0x10624dd3040478a5 */ /* 0x000fe2000f8e02ff */
[----:B------:R-:W3:Y:S05]  /*0080*/  LDCU.64 UR8, c[0x0][0x358] ;  /* 0x00006b00ff0877ac */ /* 0x000eea0008000a00 */
[----:B------:R-:W1:Y:S01]  /*0090*/  LDC R2, c[0x0][0x388] ;  /* 0x0000e200ff027b82 */ /* 0x000e620000000800 */
[----:B------:R-:W-:-:S04]  /*00a0*/  USHF.R.U32.HI UR4, URZ, 0x1f, UR5 ;  /* 0x0000001fff047899 */ /* 0x000fc80008011605 */
[----:B------:R-:W-:Y:S02]  /*00b0*/  ULEA.HI.SX32 UR6, UR5, UR4, 0x1a ;  /* 0x0000000405067291 */ /* 0x000fe4000f8fd2ff */
[----:B0-----:R-:W-:Y:S01]  /*00c0*/  UISETP.GE.AND UP0, UPT, UR10, 0x1, UPT ;  /* 0x000000010a00788c */ /* 0x001fe2000bf06270 */
[----:B-1----:R-:W-:-:S08]  /*00d0*/  IMAD R2, R2, UR7, RZ ;  /* 0x0000000702027c24 */ /* 0x002fd0000f8e02ff */
[----:B--23--:R-:W-:Y:S05]  /*00e0*/  BRA.U !UP0, `(.L_x_34) ;  /* 0x0000000508707547 */ /* 0x00cfea000b800000 */
[----:B------:R-:W0:Y:S01]  /*00f0*/  LDC R3, c[0x0][0x38c] ;  /* 0x0000e300ff037b82 */ /* 0x000e220000000800 */
[----:B------:R-:W-:Y:S02]  /*0100*/  IMAD.MOV.U32 R5, RZ, RZ, RZ ;  /* 0x000000ffff057224 */ /* 0x000fe400078e00ff */
[----:B0-----:R-:W-:-:S04]  /*0110*/  IMAD R3, R3, R3, RZ ;  /* 0x0000000303037224 */ /* 0x001fc800078e02ff */
[----:B------:R-:W-:-:S07]  /*0120*/  IMAD R3, R3, R3, RZ ;  /* 0x0000000303037224 */ /* 0x000fce00078e02ff */
.L_x_47:
[----:B0-----:R-:W0:Y:S01]  /*0130*/  LDC R7, c[0x0][0x394] ;  /* 0x0000e500ff077b82 */ /* 0x001e220000000800 */
[----:B------:R-:W-:Y:S01]  /*0140*/  IMAD R4, R5, 0x3e8, R0 ;  /* 0x000003e805047824 */ /* 0x000fe200078e0200 */
[----:B------:R-:W-:Y:S04]  /*0150*/  BSSY.RECONVERGENT B0, `(.L_x_35) ;  /* 0x0000051000007945 */ /* 0x000fe80003800200 */
[----:B0-----:R-:W-:-:S13]  /*0160*/  ISETP.GE.AND P0, PT, R4, R7, PT ;  /* 0x000000070400720c */ /* 0x001fda0003f06270 */
[----:B------:R-:W-:Y:S05]  /*0170*/  @P0 BRA `(.L_x_36) ;  /* 0x0000000400380947 */ /* 0x000fea0003800000 */
[----:B------:R-:W0:Y:S01]  /*0180*/  LDCU UR4, c[0x0][0x390] ;  /* 0x00007200ff0477ac */ /* 0x000e220008000800 */
[----:B------:R-:W-:Y:S02]  /*0190*/  IMAD R12, R7, UR7, R4 ;  /* 0x00000007070c7c24 */ /* 0x000fe4000f8e0204 */
[----:B------:R-:W-:Y:S01]  /*01a0*/  HFMA2 R11, -RZ, RZ, 0, 0 ;  /* 0x00000000ff0b7431 */ /* 0x000fe200000001ff */
[----:B------:R-:W-:Y:S01]  /*01b0*/  BSSY.RECONVERGENT B1, `(.L_x_37) ;  /* 0x0000040000017945 */ /* 0x000fe20003800200 */
[----:B------:R-:W-:Y:S02]  /*01c0*/  IMAD.MOV.U32 R4, RZ, RZ, RZ ;  /* 0x000000ffff047224 */ /* 0x000fe400078e00ff */
[----:B------:R-:W-:Y:S02]  /*01d0*/  IMAD.MOV.U32 R9, RZ, RZ, R12 ;  /* 0x000000ffff097224 */ /* 0x000fe400078e000c */
[----:B0-----:R-:W-:-:S07]  /*01e0*/  VIADD R14, R12, UR4 ;  /* 0x000000040c0e7c36 */ /* 0x001fce0008000000 */
.L_x_46:
[----:B------:R-:W-:Y:S01]  /*01f0*/  IADD3 R6, PT, PT, -R12, R9, RZ ;  /* 0x000000090c067210 */ /* 0x000fe20007ffe1ff */
[----:B------:R-:W-:Y:S01]  /*0200*/  BSSY.RECONVERGENT B2, `(.L_x_38) ;  /* 0x0000032000027945 */ /* 0x000fe20003800200 */
[----:B------:R-:W-:Y:S02]  /*0210*/  IMAD.MOV.U32 R8, RZ, RZ, 0x1 ;  /* 0x00000001ff087424 */ /* 0x000fe400078e00ff */
[----:B------:R-:W-:-:S13]  /*0220*/  ISETP.GE.AND P0, PT, R6, 0x1, PT ;  /* 0x000000010600780c */ /* 0x000fda0003f06270 */
[----:B------:R-:W-:Y:S05]  /*0230*/  @!P0 BRA `(.L_x_39) ;  /* 0x0000000000b88947 */ /* 0x000fea0003800000 */
[C---:B------:R-:W-:Y:S01]  /*0240*/  VIADD R6, R4.reuse, 0xffffffff ;  /* 0xffffffff04067836 */ /* 0x040fe20000000000 */
[----:B------:R-:W-:Y:S01]  /*0250*/  BSSY.RECONVERGENT B3, `(.L_x_40) ;  /* 0x0000023000037945 */ /* 0x000fe20003800200 */
[----:B------:R-:W-:Y:S02]  /*0260*/  LOP3.LUT R13, R4, 0x3, RZ, 0xc0, !PT ;  /* 0x00000003040d7812 */ /* 0x000fe400078ec0ff */
[----:B------:R-:W-:Y:S02]  /*0270*/  MOV R8, 0x1 ;  /* 0x0000000100087802 */ /* 0x000fe40000000f00 */
[----:B------:R-:W-:-:S13]  /*0280*/  ISETP.GE.U32.AND P0, PT, R6, 0x3, PT ;  /* 0x000000030600780c */ /* 0x000fda0003f06070 */
[----:B------:R-:W-:Y:S05]  /*0290*/  @!P0 BRA `(.L_x_41) ;  /* 0x0000000000788947 */ /* 0x000fea0003800000 */
[----:B------:R-:W-:Y:S01]  /*02a0*/  LOP3.LUT R6, R4, 0xfffffffc, RZ, 0xc0, !PT ;  /* 0xfffffffc04067812 */ /* 0x000fe200078ec0ff */
[----:B------:R-:W-:-:S04]  /*02b0*/  IMAD.MOV.U32 R8, RZ, RZ, 0x1 ;  /* 0x00000001ff087424 */ /* 0x000fc800078e00ff */
[----:B------:R-:W-:-:S05]  /*02c0*/  IMAD.MOV R6, RZ, RZ, -R6 ;  /* 0x000000ffff067224 */ /* 0x000fca00078e0a06 */
[----:B------:R-:W-:-:S13]  /*02d0*/  ISETP.GE.AND P0, PT, R6, RZ, PT ;  /* 0x000000ff0600720c */ /* 0x000fda0003f06270 */
[----:B------:R-:W-:Y:S05]  /*02e0*/  @P0 BRA `(.L_x_42) ;  /* 0x0000000000540947 */ /* 0x000fea0003800000 */
[----:B------:R-:W-:Y:S01]  /*02f0*/  IADD3 R7, PT, PT, -R6, RZ, RZ ;  /* 0x000000ff06077210 */ /* 0x000fe20007ffe1ff */
[----:B------:R-:W-:Y:S01]  /*0300*/  BSSY.RECONVERGENT B4, `(.L_x_43) ;  /* 0x000000b000047945 */ /* 0x000fe20003800200 */
[----:B------:R-:W-:Y:S02]  /*0310*/  PLOP3.LUT P0, PT, PT, PT, PT, 0x80, 0x8 ;  /* 0x000000000008781c */ /* 0x000fe40003f0f070 */
[----:B------:R-:W-:-:S13]  /*0320*/  ISETP.GT.AND P1, PT, R7, 0xc, PT ;  /* 0x0000000c0700780c */ /* 0x000fda0003f24270 */
[----:B------:R-:W-:Y:S05]  /*0330*/  @!P1 BRA `(.L_x_44) ;  /* 0x00000000001c9947 */ /* 0x000fea0003800000 */
[----:B------:R-:W-:Y:S01]  /*0340*/  PLOP3.LUT P0, PT, PT, PT, PT, 0x8, 0x80 ;  /* 0x000000000080781c */ /* 0x000fe20003f0e170 */
[----:B------:R-:W-:-:S12]  /*0350*/  IMAD R7, R3, R3, RZ ;  /* 0x0000000303077224 */ /* 0x000fd800078e02ff */
.L_x_45:
[----:B------:R-:W-:Y:S02]  /*0360*/  VIADD R6, R6, 0x10 ;  /* 0x0000001006067836 */ /* 0x000fe40000000000 */
[----:B------:R-:W-:-:S03]  /*0370*/  IMAD R8, R8, R7, RZ ;  /* 0x0000000708087224 */ /* 0x000fc600078e02ff */
[----:B------:R-:W-:Y:S01]  /*0380*/  ISETP.GE.AND P1, PT, R6, -0xc, PT ;  /* 0xfffffff40600780c */ /* 0x000fe20003f26270 */
[----:B------:R-:W-:-:S12]  /*0390*/  IMAD R8, R8, R7, RZ ;  /* 0x0000000708087224 */ /* 0x000fd800078e02ff */
[----:B------:R-:W-:Y:S05]  /*03a0*/  @!P1 BRA `(.L_x_45) ;  /* 0xfffffffc00ec9947 */ /* 0x000fea000383ffff */
.L_x_44:
[----:B------:R-:W-:Y:S05]  /*03b0*/  BSYNC.RECONVERGENT B4 ;  /* 0x0000000000047941 */ /* 0x000fea0003800200 */
.L_x_43:
[----:B------:R-:W-:-:S05]  /*03c0*/  IMAD.MOV R7, RZ, RZ, -R6 ;  /* 0x000000ffff077224 */ /* 0x000fca00078e0a06 */
[----:B------:R-:W-:-:S13]  /*03d0*/  ISETP.GT.AND P1, PT, R7, 0x4, PT ;  /* 0x000000040700780c */ /* 0x000fda0003f24270 */
[----:B------:R-:W-:Y:S01]  /*03e0*/  @P1 PLOP3.LUT P0, PT, PT, PT, PT, 0x8, 0x80 ;  /* 0x000000000080181c */ /* 0x000fe20003f0e170 */
[----:B------:R-:W-:Y:S01]  /*03f0*/  @P1 IMAD R10, R3, R8, RZ ;  /* 0x00000008030a1224 */ /* 0x000fe200078e02ff */
[----:B------:R-:W-:-:S03]  /*0400*/  @P1 IADD3 R6, PT, PT, R6, 0x8, RZ ;  /* 0x0000000806061810 */ /* 0x000fc60007ffe0ff */
[----:B------:R-:W-:Y:S01]  /*0410*/  @P1 IMAD R8, R3, R10, RZ ;  /* 0x0000000a03081224 */ /* 0x000fe200078e02ff */
[----:B------:R-:W-:-:S13]  /*0420*/  ISETP.NE.OR P0, PT, R6, RZ, P0 ;  /* 0x000000ff0600720c */ /* 0x000fda0000705670 */
[----:B------:R-:W-:Y:S05]  /*0430*/  @!P0 BRA `(.L_x_41) ;  /* 0x0000000000108947 */ /* 0x000fea0003800000 */
.L_x_42:
[----:B------:R-:W-:Y:S02]  /*0440*/  VIADD R6, R6, 0x4 ;  /* 0x0000000406067836 */ /* 0x000fe40000000000 */
[----:B------:R-:W-:-:S03]  /*0450*/  IMAD R8, R3, R8, RZ ;  /* 0x0000000803087224 */ /* 0x000fc600078e02ff */
[----:B------:R-:W-:-:S13]  /*0460*/  ISETP.NE.AND P0, PT, R6, RZ, PT ;  /* 0x000000ff0600720c */ /* 0x000fda0003f05270 */
[----:B------:R-:W-:Y:S05]  /*0470*/  @P0 BRA `(.L_x_42) ;  /* 0xfffffffc00f00947 */ /* 0x000fea000383ffff */
.L_x_41:
[----:B------:R-:W-:Y:S05]  /*0480*/  BSYNC.RECONVERGENT B3 ;  /* 0x0000000000037941 */ /* 0x000fea0003800200 */
.L_x_40:
[----:B------:R-:W-:-:S13]  /*0490*/  ISETP.NE.AND P0, PT, R13, RZ, PT ;  /* 0x000000ff0d00720c */ /* 0x000fda0003f05270 */
[----:B------:R-:W-:Y:S05]  /*04a0*/  @!P0 BRA `(.L_x_39) ;  /* 0x00000000001c8947 */ /* 0x000fea0003800000 */
[----:B------:R-:W0:Y:S01]  /*04b0*/  LDC R7, c[0x0][0x38c] ;  /* 0x0000e300ff077b82 */ /* 0x000e220000000800 */
[----:B------:R-:W-:-:S13]  /*04c0*/  ISETP.NE.AND P0, PT, R13, 0x1, PT ;  /* 0x000000010d00780c */ /* 0x000fda0003f05270 */
[----:B------:R-:W-:Y:S01]  /*04d0*/  @P0 ISETP.NE.AND P1, PT, R13, 0x2, PT ;  /* 0x000000020d00080c */ /* 0x000fe20003f25270 */
[----:B0-----:R-:W-:-:S03]  /*04e0*/  IMAD R8, R8, R7, RZ ;  /* 0x0000000708087224 */ /* 0x001fc600078e02ff */
[----:B------:R-:W-:Y:S01]  /*04f0*/  @P0 SEL R6, R7, 0x1, P1 ;  /* 0x0000000107060807 */ /* 0x000fe20000800000 */
[----:B------:R-:W-:-:S04]  /*0500*/  @P0 IMAD R7, R8, R7, RZ ;  /* 0x0000000708070224 */ /* 0x000fc800078e02ff */
[----:B------:R-:W-:-:S07]  /*0510*/  @P0 IMAD R8, R7, R6, RZ ;  /* 0x0000000607080224 */ /* 0x000fce00078e02ff */
.L_x_39:
[----:B------:R-:W-:Y:S05]  /*0520*/  BSYNC.RECONVERGENT B2 ;  /* 0x0000000000027941 */ /* 0x000fea0003800200 */
.L_x_38:
[----:B------:R-:W0:Y:S02]  /*0530*/  LDC.64 R6, c[0x0][0x380] ;  /* 0x0000e000ff067b82 */ /* 0x000e240000000a00 */
[----:B0-----:R-:W-:-:S06]  /*0540*/  IMAD.WIDE R6, R9, 0x4, R6 ;  /* 0x0000000409067825 */ /* 0x001fcc00078e0206 */
[----:B------:R-:W2:Y:S01]  /*0550*/  LDG.E R6, desc[UR8][R6.64] ;  /* 0x0000000806067981 */ /* 0x000ea2000c1e1900 */
[----:B------:R-:W-:Y:S01]  /*0560*/  VIADD R9, R9, 0x1 ;  /* 0x0000000109097836 */ /* 0x000fe20000000000 */
[----:B------:R-:W-:-:S04]  /*0570*/  IADD3 R4, PT, PT, R4, 0x1, RZ ;  /* 0x0000000104047810 */ /* 0x000fc80007ffe0ff */
[----:B------:R-:W-:Y:S01]  /*0580*/  ISETP.GE.AND P0, PT, R9, R14, PT ;  /* 0x0000000e0900720c */ /* 0x000fe20003f06270 */
[----:B--2---:R-:W-:-:S12]  /*0590*/  IMAD R11, R6, R8, R11 ;  /* 0x00000008060b7224 */ /* 0x004fd800078e020b */
[----:B------:R-:W-:Y:S05]  /*05a0*/  @!P0 BRA `(.L_x_46) ;  /* 0xfffffffc00108947 */ /* 0x000fea000383ffff */
[----:B------:R-:W-:Y:S05]  /*05b0*/  BSYNC.RECONVERGENT B1 ;  /* 0x0000000000017941 */ /* 0x000fea0003800200 */
.L_x_37:
[----:B------:R-:W0:Y:S01]  /*05c0*/  S2UR UR5, SR_CgaCtaId ;  /* 0x00000000000579c3 */ /* 0x000e220000008800 */
[----:B------:R-:W-:Y:S01]  /*05d0*/  UMOV UR4, 0x400 ;  /* 0x0000040000047882 */ /* 0x000fe20000000000 */
[----:B------:R-:W-:-:S06]  /*05e0*/  IMAD.IADD R11, R2, 0x1, R11 ;  /* 0x00000001020b7824 */ /* 0x000fcc00078e020b */
[----:B------:R-:W1:Y:S01]  /*05f0*/  LDC.64 R6, c[0x0][0x398] ;  /* 0x0000e600ff067b82 */ /* 0x000e620000000a00 */
[----:B0-----:R-:W-:-:S06]  /*0600*/  ULEA UR4, UR5, UR4, 0x18 ;  /* 0x0000000405047291 */ /* 0x001fcc000f8ec0ff */
[C---:B------:R-:W-:Y:S01]  /*0610*/  LEA R4, R11.reuse, UR4, 0x2 ;  /* 0x000000040b047c11 */ /* 0x040fe2000f8e10ff */
[----:B-1----:R-:W-:-:S04]  /*0620*/  IMAD.WIDE.U32 R6, R11, 0x4, R6 ;  /* 0x000000040b067825 */ /* 0x002fc800078e0006 */
[----:B------:R-:W-:Y:S04]  /*0630*/  ATOMS.POPC.INC.32 RZ, [R4+URZ] ;  /* 0x0000000004ff7f8c */ /* 0x000fe8000d8000ff */
[----:B------:R-:W0:Y:S04]  /*0640*/  LDS R9, [R4] ;  /* 0x0000000004097984 */ /* 0x000e280000000800 */
[----:B0-----:R0:W-:Y:S02]  /*0650*/  STG.E desc[UR8][R6.64], R9 ;  /* 0x0000000906007986 */ /* 0x0011e4000c101908 */
.L_x_36:
[----:B------:R-:W-:Y:S05]  /*0660*/  BSYNC.RECONVERGENT B0 ;  /* 0x0000000000007941 */ /* 0x000fea0003800200 */
.L_x_35:
[----:B------:R-:W-:-:S05]  /*0670*/  VIADD R5, R5, 0x1 ;  /* 0x0000000105057836 */ /* 0x000fca0000000000 */
[----:B------:R-:W-:-:S13]  /*0680*/  ISETP.NE.AND P0, PT, R5, UR6, PT ;  /* 0x0000000605007c0c */ /* 0x000fda000bf05270 */
[----:B------:R-:W-:Y:S05]  /*0690*/  @!P0 BRA `(.L_x_33) ;  /* 0x00000004000c8947 */ /* 0x000fea0003800000 */
[----:B------:R-:W-:Y:S05]  /*06a0*/  BRA `(.L_x_47) ;  /* 0xfffffff800a07947 */ /* 0x000fea000383ffff */
.L_x_34:
[----:B------:R-:W0:Y:S01]  /*06b0*/  S2R R6, SR_CgaCtaId ;  /* 0x0000000000067919 */ /* 0x000e220000008800 */
[----:B------:R-:W1:Y:S01]  /*06c0*/  LDC.64 R4, c[0x0][0x398] ;  /* 0x0000e600ff047b82 */ /* 0x000e620000000a00 */
[----:B------:R-:W-:Y:S01]  /*06d0*/  UIADD3 UR4, UPT, UPT, UR6, -0x1, URZ ;  /* 0xffffffff06047890 */ /* 0x000fe2000fffe0ff */
[----:B------:R-:W-:Y:S01]  /*06e0*/  MOV R3, 0x400 ;  /* 0x0000040000037802 */ /* 0x000fe20000000f00 */
[----:B------:R-:W-:Y:S02]  /*06f0*/  ULOP3.LUT UR5, UR6, 0x3, URZ, 0xc0, !UPT ;  /* 0x0000000306057892 */ /* 0x000fe4000f8ec0ff */
[----:B------:R-:W-:Y:S01]  /*0700*/  UISETP.GE.U32.AND UP0, UPT, UR4, 0x3, UPT ;  /* 0x000000030400788c */ /* 0x000fe2000bf06070 */
[----:B0-----:R-:W-:-:S04]  /*0710*/  LEA R3, R6, R3, 0x18 ;  /* 0x0000000306037211 */ /* 0x001fc800078ec0ff */
[C---:B------:R-:W-:Y:S01]  /*0720*/  LEA R6, R2.reuse, R3, 0x2 ;  /* 0x0000000302067211 */ /* 0x040fe200078e10ff */
[----:B-1----:R-:W-:-:S04]  /*0730*/  IMAD.WIDE.U32 R2, R2, 0x4, R4 ;  /* 0x0000000402027825 */ /* 0x002fc800078e0004 */
[----:B------:R-:W-:Y:S01]  /*0740*/  IMAD.MOV.U32 R5, RZ, RZ, RZ ;  /* 0x000000ffff057224 */ /* 0x000fe200078e00ff */
[----:B------:R-:W-:Y:S06]  /*0750*/  BRA.U !UP0, `(.L_x_48) ;  /* 0x00000001089c7547 */ /* 0x000fec000b800000 */
[----:B------:R-:W-:Y:S01]  /*0760*/  ULOP3.LUT UR4, UR6, 0x3ffffc, URZ, 0xc0, !UPT ;  /* 0x003ffffc06047892 */ /* 0x000fe2000f8ec0ff */
[----:B------:R-:W-:Y:S01]  /*0770*/  HFMA2 R4, -RZ, RZ, 0, 0 ;  /* 0x00000000ff047431 */ /* 0x000fe200000001ff */
[----:B------:R-:W0:Y:S04]  /*0780*/  LDCU UR10, c[0x0][0x394] ;  /* 0x00007280ff0a77ac */ /* 0x000e280008000800 */
[----:B------:R-:W-:-:S07]  /*0790*/  IMAD.U32 R5, RZ, RZ, UR4 ;  /* 0x00000004ff057e24 */ /* 0x000fce000f8e00ff */
.L_x_57:
[C---:B0123--:R-:W-:Y:S01]  /*07a0*/  IMAD R7, R4.reuse, 0x3e8, R0 ;  /* 0x000003e804077824 */ /* 0x04ffe200078e0200 */
[----:B------:R-:W-:Y:S01]  /*07b0*/  BSSY.RECONVERGENT B0, `(.L_x_49) ;  /* 0x000000e000007945 */ /* 0x000fe20003800200 */
[----:B------:R-:W-:Y:S02]  /*07c0*/  VIADD R4, R4, 0x4 ;  /* 0x0000000404047836 */ /* 0x000fe40000000000 */
[C---:B------:R-:W-:Y:S01]  /*07d0*/  VIADD R9, R7.reuse, 0x7d0 ;  /* 0x000007d007097836 */ /* 0x040fe20000000000 */
[C---:B0-----:R-:W-:Y:S02]  /*07e0*/  ISETP.GE.AND P0, PT, R7.reuse, UR10, PT ;  /* 0x0000000a07007c0c */ /* 0x041fe4000bf06270 */
[C---:B------:R-:W-:Y:S02]  /*07f0*/  IADD3 R8, PT, PT, R7.reuse, 0x3e8, RZ ;  /* 0x000003e807087810 */ /* 0x040fe40007ffe0ff */
[----:B------:R-:W-:Y:S02]  /*0800*/  IADD3 R7, PT, PT, R7, 0xbb8, RZ ;  /* 0x00000bb807077810 */ /* 0x000fe40007ffe0ff */
[----:B------:R-:W-:-:S02]  /*0810*/  ISETP.GE.AND P1, PT, R8, UR10, PT ;  /* 0x0000000a08007c0c */ /* 0x000fc4000bf26270 */
[----:B------:R-:W-:Y:S02]  /*0820*/  ISETP.GE.AND P2, PT, R9, UR10, PT ;  /* 0x0000000a09007c0c */ /* 0x000fe4000bf46270 */
[----:B------:R-:W-:Y:S02]  /*0830*/  ISETP.GE.AND P3, PT, R7, UR10, PT ;  /* 0x0000000a07007c0c */ /* 0x000fe4000bf66270 */
[----:B------:R-:W-:Y:S01]  /*0840*/  ISETP.NE.AND P4, PT, R4, R5, PT ;  /* 0x000000050400720c */ /* 0x000fe20003f85270 */
[----:B------:R-:W-:-:S12]  /*0850*/  @P0 BRA `(.L_x_50) ;  /* 0x00000000000c0947 */ /* 0x000fd80003800000 */
[----:B------:R-:W-:Y:S04]  /*0860*/  ATOMS.POPC.INC.32 RZ, [R6+URZ] ;  /* 0x0000000006ff7f8c */ /* 0x000fe8000d8000ff */
[----:B------:R-:W0:Y:S04]  /*0870*/  LDS R7, [R6] ;  /* 0x0000000006077984 */ /* 0x000e280000000800 */
[----:B0-----:R0:W-:Y:S02]  /*0880*/  STG.E desc[UR8][R2.64], R7 ;  /* 0x0000000702007986 */ /* 0x0011e4000c101908 */
.L_x_50:
[----:B------:R-:W-:Y:S05]  /*0890*/  BSYNC.RECONVERGENT B0 ;  /* 0x0000000000007941 */ /* 0x000fea0003800200 */
.L_x_49:
[----:B------:R-:W-:Y:S04]  /*08a0*/  BSSY.RECONVERGENT B0, `(.L_x_51) ;  /* 0x0000005000007945 */ /* 0x000fe80003800200 */
[----:B------:R-:W-:Y:S05]  /*08b0*/  @P1 BRA `(.L_x_52) ;  /* 0x00000000000c1947 */ /* 0x000fea0003800000 */
[----:B------:R-:W-:Y:S04]  /*08c0*/  ATOMS.POPC.INC.32 RZ, [R6+URZ] ;  /* 0x0000000006ff7f8c */ /* 0x000fe8000d8000ff */
[----:B0-----:R-:W0:Y:S04]  /*08d0*/  LDS R7, [R6] ;  /* 0x0000000006077984 */ /* 0x001e280000000800 */
[----:B0-----:R1:W-:Y:S02]  /*08e0*/  STG.E desc[UR8][R2.64], R7 ;  /* 0x0000000702007986 */ /* 0x0013e4000c101908 */
.L_x_52:
[----:B------:R-:W-:Y:S05]  /*08f0*/  BSYNC.RECONVERGENT B0 ;  /* 0x0000000000007941 */ /* 0x000fea0003800200 */
.L_x_51:
[----:B------:R-:W-:Y:S04]  /*0900*/  BSSY.RECONVERGENT B0, `(.L_x_53) ;  /* 0x0000005000007945 */ /* 0x000fe80003800200 */
[----:B------:R-:W-:Y:S05]  /*0910*/  @P2 BRA `(.L_x_54) ;  /* 0x00000000000c2947 */ /* 0x000fea0003800000 */
[----:B------:R-:W-:Y:S04]  /*0920*/  ATOMS.POPC.INC.32 RZ, [R6+URZ] ;  /* 0x0000000006ff7f8c */ /* 0x000fe8000d8000ff */
[----:B01----:R-:W0:Y:S04]  /*0930*/  LDS R7, [R6] ;  /* 0x0000000006077984 */ /* 0x003e280000000800 */
[----:B0-----:R2:W-:Y:S02]  /*0940*/  STG.E desc[UR8][R2.64], R7 ;  /* 0x0000000702007986 */ /* 0x0015e4000c101908 */
.L_x_54:
[----:B------:R-:W-:Y:S05]  /*0950*/  BSYNC.RECONVERGENT B0 ;  /* 0x0000000000007941 */ /* 0x000fea0003800200 */
.L_x_53:
[----:B------:R-:W-:Y:S04]  /*0960*/  BSSY.RECONVERGENT B0, `(.L_x_55) ;  /* 0x0000005000007945 */ /* 0x000fe80003800200 */
[----:B------:R-:W-:Y:S05]  /*0970*/  @P3 BRA `(.L_x_56) ;  /* 0x00000000000c3947 */ /* 0x000fea0003800000 */
[----:B------:R-:W-:Y:S04]  /*0980*/  ATOMS.POPC.INC.32 RZ, [R6+URZ] ;  /* 0x0000000006ff7f8c */ /* 0x000fe8000d8000ff */
[----:B012---:R-:W0:Y:S04]  /*0990*/  LDS R7, [R6] ;  /* 0x0000000006077984 */ /* 0x007e280000000800 */
[----:B0-----:R3:W-:Y:S02]  /*09a0*/  STG.E desc[UR8][R2.64], R7 ;  /* 0x0000000702007986 */ /* 0x0017e4000c101908 */
.L_x_56:
[----:B------:R-:W-:Y:S05]  /*09b0*/  BSYNC.RECONVERGENT B0 ;  /* 0x0000000000007941 */ /* 0x000fea0003800200 */
.L_x_55:
[----:B------:R-:W-:Y:S05]  /*09c0*/  @P4 BRA `(.L_x_57) ;  /* 0xfffffffc00744947 */ /* 0x000fea000383ffff */
.L_x_48:
[----:B------:R-:W-:-:S09]  /*09d0*/  UISETP.NE.AND UP0, UPT, UR5, URZ, UPT ;  /* 0x000000ff0500728c */ /* 0x000fd2000bf05270 */
[----:B------:R-:W-:Y:S05]  /*09e0*/  BRA.U !UP0, `(.L_x_33) ;  /* 0x0000000108387547 */ /* 0x000fea000b800000 */
[----:B------:R-:W4:Y:S01]  /*09f0*/  LDCU UR10, c[0x0][0x394] ;  /* 0x00007280ff0a77ac */ /* 0x000f220008000800 */
[----:B------:R-:W-:-:S05]  /*0a00*/  UMOV UR4, URZ ;  /* 0x000000ff00047c82 */ /* 0x000fca0008000000 */
.L_x_60:
[----:B------:R-:W-:Y:S01]  /*0a10*/  IMAD R4, R5, 0x3e8, R0 ;  /* 0x000003e805047824 */ /* 0x000fe200078e0200 */
[----:B------:R-:W-:Y:S01]  /*0a20*/  UIADD3 UR4, UPT, UPT, UR4, 0x1, URZ ;  /* 0x0000000104047890 */ /* 0x000fe2000fffe0ff */
[----:B------:R-:W-:Y:S03]  /*0a30*/  BSSY.RECONVERGENT B0, `(.L_x_58) ;  /* 0x0000007000007945 */ /* 0x000fe60003800200 */
[----:B----4-:R-:W-:Y:S01]  /*0a40*/  ISETP.GE.AND P0, PT, R4, UR10, PT ;  /* 0x0000000a04007c0c */ /* 0x010fe2000bf06270 */
[----:B------:R-:W-:-:S12]  /*0a50*/  UISETP.NE.AND UP0, UPT, UR4, UR5, UPT ;  /* 0x000000050400728c */ /* 0x000fd8000bf05270 */
[----:B------:R-:W-:Y:S05]  /*0a60*/  @P0 BRA `(.L_x_59) ;  /* 0x00000000000c0947 */ /* 0x000fea0003800000 */
[----:B------:R-:W-:Y:S04]  /*0a70*/  ATOMS.POPC.INC.32 RZ, [R6+URZ] ;  /* 0x0000000006ff7f8c */ /* 0x000fe8000d8000ff */
[----:B0123--:R-:W0:Y:S04]  /*0a80*/  LDS R7, [R6] ;  /* 0x0000000006077984 */ /* 0x00fe280000000800 */
[----:B0-----:R4:W-:Y:S02]  /*0a90*/  STG.E desc[UR8][R2.64], R7 ;  /* 0x0000000702007986 */ /* 0x0019e4000c101908 */
.L_x_59:
[----:B------:R-:W-:Y:S05]  /*0aa0*/  BSYNC.RECONVERGENT B0 ;  /* 0x0000000000007941 */ /* 0x000fea0003800200 */
.L_x_58:
[----:B------:R-:W-:Y:S01]  /*0ab0*/  IADD3 R5, PT, PT, R5, 0x1, RZ ;  /* 0x0000000105057810 */ /* 0x000fe20007ffe0ff */
[----:B------:R-:W-:Y:S06]  /*0ac0*/  BRA.U UP0, `(.L_x_60) ;  /* 0xfffffffd00d07547 */ /* 0x000fec000b83ffff */
.L_x_33:
[----:B------:R-:W-:Y:S06]  /*0ad0*/  BAR.SYNC.DEFER_BLOCKING 0x0 ;  /* 0x0000000000007b1d */ /* 0x000fec0000010000 */
[----:B------:R-:W-:Y:S05]  /*0ae0*/  EXIT ;  /* 0x000000000000794d */ /* 0x000fea0003800000 */
.L_x_61:
        /* <DEDUP_REMOVED lines=9> */
.L_x_101:


//--------------------- .text._Z16calculateEntropyPiiiiS_ --------------------------
	.section	.text._Z16calculateEntropyPiiiiS_,"ax",@progbits
	.align	128
        .global         _Z16calculateEntropyPiiiiS_
        .type           _Z16calculateEntropyPiiiiS_,@function
        .size           _Z16calculateEntropyPiiiiS_,(.L_x_102 - _Z16calculateEntropyPiiiiS_)
        .other          _Z16calculateEntropyPiiiiS_,@"STO_CUDA_ENTRY STV_DEFAULT"
_Z16calculateEntropyPiiiiS_:
.text._Z16calculateEntropyPiiiiS_:
[----:B------:R-:W-:Y:S01]  /*0000*/  LDC R1, c[0x0][0x37c] ;  /* 0x0000df00ff017b82 */ /* 0x000fe20000000800 */
[----:B------:R-:W0:Y:S01]  /*0010*/  S2R R3, SR_TID.X ;  /* 0x0000000000037919 */ /* 0x000e220000002100 */
[----:B------:R-:W1:Y:S06]  /*0020*/  LDCU UR4, c[0x0][0x390] ;  /* 0x00007200ff0477ac */ /* 0x000e6c0008000800 */
[----:B------:R-:W0:Y:S01]  /*0030*/  S2UR UR8, SR_CTAID.X ;  /* 0x00000000000879c3 */ /* 0x000e220000002500 */
[----:B------:R-:W-:Y:S01]  /*0040*/  IMAD.MOV.U32 R4, RZ, RZ, RZ ;  /* 0x000000ffff047224 */ /* 0x000fe200078e00ff */
[----:B------:R-:W2:Y:S06]  /*0050*/  LDCU.64 UR6, c[0x0][0x358] ;  /* 0x00006b00ff0677ac */ /* 0x000eac0008000a00 */
[----:B------:R-:W0:Y:S01]  /*0060*/  LDC R0, c[0x0][0x360] ;  /* 0x0000d800ff007b82 */ /* 0x000e220000000800 */
[----:B-1----:R-:W-:Y:S01]  /*0070*/  UISETP.GE.AND UP0, UPT, UR4, 0x1, UPT ;  /* 0x000000010400788c */ /* 0x002fe2000bf06270 */
[----:B0-----:R-:W-:-:S08]  /*0080*/  IMAD R0, R0, UR8, R3 ;  /* 0x0000000800007c24 */ /* 0x001fd0000f8e0203 */
[----:B--2---:R-:W-:Y:S05]  /*0090*/  BRA.U !UP0, `(.L_x_62) ;  /* 0x0000000508107547 */ /* 0x004fea000b800000 */
[----:B------:R-:W0:Y:S01]  /*00a0*/  LDC R2, c[0x0][0x38c] ;  /* 0x0000e300ff027b82 */ /* 0x000e220000000800 */
[----:B------:R-:W-:Y:S01]  /*00b0*/  HFMA2 R7, -RZ, RZ, 0, 0 ;  /* 0x00000000ff077431 */ /* 0x000fe200000001ff */
[----:B------:R-:W-:Y:S01]  /*00c0*/  BSSY.RECONVERGENT B0, `(.L_x_62) ;  /* 0x0000041000007945 */ /* 0x000fe20003800200 */
[----:B------:R-:W-:Y:S01]  /*00d0*/  VIADD R6, R0, UR4 ;  /* 0x0000000400067c36 */ /* 0x000fe20008000000 */
[----:B------:R-:W-:Y:S01]  /*00e0*/  MOV R4, RZ ;  /* 0x000000ff00047202 */ /* 0x000fe20000000f00 */
[----:B------:R-:W-:Y:S02]  /*00f0*/  IMAD.MOV.U32 R9, RZ, RZ, R0 ;  /* 0x000000ffff097224 */ /* 0x000fe400078e0000 */
[----:B0-----:R-:W-:-:S04]  /*0100*/  IMAD R2, R2, R2, RZ ;  /* 0x0000000202027224 */ /* 0x001fc800078e02ff */
[----:B------:R-:W-:-:S07]  /*0110*/  IMAD R5, R2, R2, RZ ;  /* 0x0000000202057224 */ /* 0x000fce00078e02ff */
.L_x_71:
[----:B------:R-:W-:Y:S01]  /*0120*/  ISETP.GT.AND P0, PT, R9, R0, PT ;  /* 0x000000000900720c */ /* 0x000fe20003f04270 */
[----:B------:R-:W-:Y:S01]  /*0130*/  BSSY.RECONVERGENT B1, `(.L_x_63) ;  /* 0x0000031000017945 */ /* 0x000fe20003800200 */
[----:B------:R-:W-:-:S11]  /*0140*/  IMAD.MOV.U32 R8, RZ, RZ, 0x1 ;  /* 0x00000001ff087424 */ /* 0x000fd600078e00ff */
[----:B------:R-:W-:Y:S05]  /*0150*/  @!P0 BRA `(.L_x_64) ;  /* 0x0000000000b88947 */ /* 0x000fea0003800000 */
[C---:B------:R-:W-:Y:S01]  /*0160*/  IADD3 R2, PT, PT, R7.reuse, -0x1, RZ ;  /* 0xffffffff07027810 */ /* 0x040fe20007ffe0ff */
[----:B------:R-:W-:Y:S01]  /*0170*/  BSSY.RECONVERGENT B2, `(.L_x_65) ;  /* 0x0000023000027945 */ /* 0x000fe20003800200 */
[----:B------:R-:W-:Y:S01]  /*0180*/  LOP3.LUT R11, R7, 0x3, RZ, 0xc0, !PT ;  /* 0x00000003070b7812 */ /* 0x000fe200078ec0ff */
[----:B------:R-:W-:Y:S01]  /*0190*/  IMAD.MOV.U32 R8, RZ, RZ, 0x1 ;  /* 0x00000001ff087424 */ /* 0x000fe200078e00ff */
[----:B------:R-:W-:-:S13]  /*01a0*/  ISETP.GE.U32.AND P0, PT, R2, 0x3, PT ;  /* 0x000000030200780c */ /* 0x000fda0003f06070 */
[----:B------:R-:W-:Y:S05]  /*01b0*/  @!P0 BRA `(.L_x_66) ;  /* 0x0000000000788947 */ /* 0x000fea0003800000 */
[----:B------:R-:W-:Y:S01]  /*01c0*/  LOP3.LUT R2, R7, 0xfffffffc, RZ, 0xc0, !PT ;  /* 0xfffffffc07027812 */ /* 0x000fe200078ec0ff */
[----:B------:R-:W-:-:S03]  /*01d0*/  IMAD.MOV.U32 R8, RZ, RZ, 0x1 ;  /* 0x00000001ff087424 */ /* 0x000fc600078e00ff */
[----:B------:R-:W-:-:S04]  /*01e0*/  IADD3 R2, PT, PT, -R2, RZ, RZ ;  /* 0x000000ff02027210 */ /* 0x000fc80007ffe1ff */
        /* <DEDUP_REMOVED lines=9> */
.L_x_70:
[----:B------:R-:W-:Y:S02]  /*0280*/  VIADD R2, R2, 0x10 ;  /* 0x0000001002027836 */ /* 0x000fe40000000000 */
[----:B------:R-:W-:-:S03]  /*0290*/  IMAD R8, R8, R3, RZ ;  /* 0x0000000308087224 */ /* 0x000fc600078e02ff */
[----:B------:R-:W-:Y:S01]  /*02a0*/  ISETP.GE.AND P1, PT, R2, -0xc, PT ;  /* 0xfffffff40200780c */ /* 0x000fe20003f26270 */
[----:B------:R-:W-:-:S12]  /*02b0*/  IMAD R8, R8, R3, RZ ;  /* 0x0000000308087224 */ /* 0x000fd800078e02ff */
[----:B------:R-:W-:Y:S05]  /*02c0*/  @!P1 BRA `(.L_x_70) ;  /* 0xfffffffc00ec9947 */ /* 0x000fea000383ffff */
.L_x_69:
[----:B------:R-:W-:Y:S05]  /*02d0*/  BSYNC.RECONVERGENT B3 ;  /* 0x0000000000037941 */ /* 0x000fea0003800200 */
.L_x_68:
[----:B------:R-:W-:-:S04]  /*02e0*/  IADD3 R3, PT, PT, -R2, RZ, RZ ;  /* 0x000000ff02037210 */ /* 0x000fc80007ffe1ff */
[----:B------:R-:W-:-:S13]  /*02f0*/  ISETP.GT.AND P1, PT, R3, 0x4, PT ;  /* 0x000000040300780c */ /* 0x000fda0003f24270 */
[----:B------:R-:W-:Y:S01]  /*0300*/  @P1 VIADD R2, R2, 0x8 ;  /* 0x0000000802021836 */ /* 0x000fe20000000000 */
[----:B------:R-:W-:Y:S01]  /*0310*/  @P1 PLOP3.LUT P0, PT, PT, PT, PT, 0x8, 0x80 ;  /* 0x000000000080181c */ /* 0x000fe20003f0e170 */
[----:B------:R-:W-:-:S03]  /*0320*/  @P1 IMAD R10, R5, R8, RZ ;  /* 0x00000008050a1224 */ /* 0x000fc600078e02ff */
[----:B------:R-:W-:Y:S01]  /*0330*/  ISETP.NE.OR P0, PT, R2, RZ, P0 ;  /* 0x000000ff0200720c */ /* 0x000fe20000705670 */
[----:B------:R-:W-:-:S12]  /*0340*/  @P1 IMAD R8, R5, R10, RZ ;  /* 0x0000000a05081224 */ /* 0x000fd800078e02ff */
[----:B------:R-:W-:Y:S05]  /*0350*/  @!P0 BRA `(.L_x_66) ;  /* 0x0000000000108947 */ /* 0x000fea0003800000 */
.L_x_67:
[----:B------:R-:W-:Y:S01]  /*0360*/  IADD3 R2, PT, PT, R2, 0x4, RZ ;  /* 0x0000000402027810 */ /* 0x000fe20007ffe0ff */
[----:B------:R-:W-:-:S03]  /*0370*/  IMAD R8, R5, R8, RZ ;  /* 0x0000000805087224 */ /* 0x000fc600078e02ff */
[----:B------:R-:W-:-:S13]  /*0380*/  ISETP.NE.AND P0, PT, R2, RZ, PT ;  /* 0x000000ff0200720c */ /* 0x000fda0003f05270 */
[----:B------:R-:W-:Y:S05]  /*0390*/  @P0 BRA `(.L_x_67) ;  /* 0xfffffffc00f00947 */ /* 0x000fea000383ffff */
.L_x_66:
[----:B------:R-:W-:Y:S05]  /*03a0*/  BSYNC.RECONVERGENT B2 ;  /* 0x0000000000027941 */ /* 0x000fea0003800200 */
.L_x_65:
        /* <DEDUP_REMOVED lines=9> */
.L_x_64:
[----:B------:R-:W-:Y:S05]  /*0440*/  BSYNC.RECONVERGENT B1 ;  /* 0x0000000000017941 */ /* 0x000fea0003800200 */
.L_x_63:
        /* <DEDUP_REMOVED lines=9> */
.L_x_62:
[----:B------:R-:W-:Y:S06]  /*04e0*/  MEMBAR.SC.GPU ;  /* 0x0000000000007992 */ /* 0x000fec0000002000 */
[----:B------:R-:W-:-:S00]  /*04f0*/  ERRBAR ;  /* 0x00000000000079ab */ /* 0x000fc00000000000 */
[----:B------:R-:W-:Y:S06]  /*0500*/  CGAERRBAR ;  /* 0x00000000000075ab */ /* 0x000fec0000000000 */
[----:B------:R-:W-:Y:S02]  /*0510*/  CCTL.IVALL ;  /* 0x00000000ff00798f */ /* 0x000fe40002000000 */
[----:B------:R-:W0:Y:S01]  /*0520*/  S2UR UR5, SR_CgaCtaId ;  /* 0x00000000000579c3 */ /* 0x000e220000008800 */
[----:B------:R-:W-:-:S07]  /*0530*/  UMOV UR4, 0x400 ;  /* 0x0000040000047882 */ /* 0x000fce0000000000 */
[----:B------:R-:W1:Y:S08]  /*0540*/  LDC R5, c[0x0][0x388] ;  /* 0x0000e200ff057b82 */ /* 0x000e700000000800 */
[----:B------:R-:W2:Y:S01]  /*0550*/  LDC.64 R2, c[0x0][0x398] ;  /* 0x0000e600ff027b82 */ /* 0x000ea20000000a00 */
[----:B0-----:R-:W-:Y:S01]  /*0560*/  ULEA UR4, UR5, UR4, 0x18 ;  /* 0x0000000405047291 */ /* 0x001fe2000f8ec0ff */
[----:B-1----:R-:W-:-:S05]  /*0570*/  IMAD R5, R5, UR8, R4 ;  /* 0x0000000805057c24 */ /* 0x002fca000f8e0204 */
[C---:B------:R-:W-:Y:S01]  /*0580*/  LEA R0, R5.reuse, UR4, 0x2 ;  /* 0x0000000405007c11 */ /* 0x040fe2000f8e10ff */
[----:B--2---:R-:W-:-:S04]  /*0590*/  IMAD.WIDE.U32 R2, R5, 0x4, R2 ;  /* 0x0000000405027825 */ /* 0x004fc800078e0002 */
[----:B------:R-:W-:Y:S04]  /*05a0*/  ATOMS.POPC.INC.32 RZ, [R0+URZ] ;  /* 0x0000000000ff7f8c */ /* 0x000fe8000d8000ff */
[----:B------:R-:W0:Y:S04]  /*05b0*/  LDS R7, [R0] ;  /* 0x0000000000077984 */ /* 0x000e280000000800 */
[----:B0-----:R-:W-:Y:S01]  /*05c0*/  STG.E desc[UR6][R2.64], R7 ;  /* 0x0000000702007986 */ /* 0x001fe2000c101906 */
[----:B------:R-:W-:Y:S06]  /*05d0*/  BAR.SYNC.DEFER_BLOCKING 0x0 ;  /* 0x0000000000007b1d */ /* 0x000fec0000010000 */
[----:B------:R-:W-:Y:S05]  /*05e0*/  EXIT ;  /* 0x000000000000794d */ /* 0x000fea0003800000 */
.L_x_72:
        /* <DEDUP_REMOVED lines=9> */
.L_x_102:


//--------------------- .text._Z9alcateBigPii     --------------------------
	.section	.text._Z9alcateBigPii,"ax",@progbits
	.align	128
        .global         _Z9alcateBigPii
        .type           _Z9alcateBigPii,@function
        .size           _Z9alcateBigPii,(.L_x_103 - _Z9alcateBigPii)
        .other          _Z9alcateBigPii,@"STO_CUDA_ENTRY STV_DEFAULT"
_Z9alcateBigPii:
.text._Z9alcateBigPii:
[----:B------:R-:W-:Y:S01]  /*0000*/  LDC R1, c[0x0][0x37c] ;  /* 0x0000df00ff017b82 */ /* 0x000fe20000000800 */
[----:B------:R-:W0:Y:S02]  /*0010*/  LDCU UR4, c[0x0][0x388] ;  /* 0x00007100ff0477ac */ /* 0x000e240008000800 */
[----:B0-----:R-:W-:-:S05]  /*0020*/  IMAD.U32 R3, RZ, RZ, UR4 ;  /* 0x00000004ff037e24 */ /* 0x001fca000f8e00ff */
[----:B------:R-:W-:-:S13]  /*0030*/  ISETP.GE.AND P0, PT, R3, 0x3e8, PT ;  /* 0x000003e80300780c */ /* 0x000fda0003f06270 */
[----:B------:R-:W-:Y:S05]  /*0040*/  @!P0 EXIT ;  /* 0x000000000000894d */ /* 0x000fea0003800000 */
[----:B------:R-:W-:Y:S01]  /*0050*/  IMAD.HI R4, R3, 0x10624dd3, RZ ;  /* 0x10624dd303047827 */ /* 0x000fe200078e02ff */
[----:B------:R-:W0:Y:S01]  /*0060*/  S2R R0, SR_CTAID.X ;  /* 0x0000000000007919 */ /* 0x000e220000002500 */
[----:B------:R-:W1:Y:S03]  /*0070*/  LDCU.64 UR4, c[0x0][0x358] ;  /* 0x00006b00ff0477ac */ /* 0x000e660008000a00 */
[----:B------:R-:W-:Y:S01]  /*0080*/  SHF.R.U32.HI R5, RZ, 0x1f, R4 ;  /* 0x0000001fff057819 */ /* 0x000fe20000011604 */
[----:B------:R-:W2:Y:S03]  /*0090*/  S2R R2, SR_TID.X ;  /* 0x0000000000027919 */ /* 0x000ea60000002100 */
[----:B------:R-:W-:-:S04]  /*00a0*/  LEA.HI.SX32 R4, R4, R5, 0x1a ;  /* 0x0000000504047211 */ /* 0x000fc800078fd2ff */
[C---:B------:R-:W-:Y:S01]  /*00b0*/  LOP3.LUT R16, R4.reuse, 0x7, RZ, 0xc0, !PT ;  /* 0x0000000704107812 */ /* 0x040fe200078ec0ff */
[----:B------:R-:W-:-:S05]  /*00c0*/  VIADD R5, R4, 0xffffffff ;  /* 0xffffffff04057836 */ /* 0x000fca0000000000 */
[----:B------:R-:W-:Y:S01]  /*00d0*/  ISETP.GE.U32.AND P0, PT, R5, 0x7, PT ;  /* 0x000000070500780c */ /* 0x000fe20003f06070 */
[----:B------:R-:W-:Y:S02]  /*00e0*/  IMAD.MOV.U32 R5, RZ, RZ, RZ ;  /* 0x000000ffff057224 */ /* 0x000fe400078e00ff */
[----:B0-----:R-:W-:-:S10]  /*00f0*/  IMAD R0, R0, R3, R3 ;  /* 0x0000000300007224 */ /* 0x001fd400078e0203 */
[----:B-1----:R-:W-:Y:S05]  /*0100*/  @!P0 BRA `(.L_x_73) ;  /* 0x0000000000b48947 */ /* 0x002fea0003800000 */
[----:B------:R-:W0:Y:S01]  /*0110*/  LDC R3, c[0x0][0x388] ;  /* 0x0000e200ff037b82 */ /* 0x000e220000000800 */
[----:B------:R-:W-:Y:S01]  /*0120*/  LOP3.LUT R5, R4, 0x3ffff8, RZ, 0xc0, !PT ;  /* 0x003ffff804057812 */ /* 0x000fe200078ec0ff */
[----:B------:R-:W-:-:S06]  /*0130*/  IMAD.MOV.U32 R12, RZ, RZ, RZ ;  /* 0x000000ffff0c7224 */ /* 0x000fcc00078e00ff */
[----:B------:R-:W1:Y:S02]  /*0140*/  LDC.64 R6, c[0x0][0x380] ;  /* 0x0000e000ff067b82 */ /* 0x000e640000000a00 */
.L_x_76:
[----:B--2---:R-:W-:-:S04]  /*0150*/  IMAD R21, R12, 0x3e8, R2 ;  /* 0x000003e80c157824 */ /* 0x004fc800078e0202 */
[C---:B01----:R-:W-:Y:S01]  /*0160*/  IMAD.WIDE.U32 R8, R21.reuse, 0x4, R6 ;  /* 0x0000000415087825 */ /* 0x043fe200078e0006 */
[----:B0-----:R-:W-:-:S13]  /*0170*/  ISETP.GE.AND P0, PT, R21, R3, PT ;  /* 0x000000031500720c */ /* 0x001fda0003f06270 */
[----:B------:R-:W2:Y:S01]  /*0180*/  @!P0 LDG.E R13, desc[UR4][R8.64] ;  /* 0x00000004080d8981 */ /* 0x000ea2000c1e1900 */
[----:B------:R-:W-:Y:S02]  /*0190*/  VIADD R10, R21, 0x3e8 ;  /* 0x000003e8150a7836 */ /* 0x000fe40000000000 */
[----:B------:R-:W-:-:S03]  /*01a0*/  IMAD.IADD R11, R0, 0x1, R21 ;  /* 0x00000001000b7824 */ /* 0x000fc600078e0215 */
[----:B------:R-:W-:Y:S01]  /*01b0*/  ISETP.GE.AND P1, PT, R10, R3, PT ;  /* 0x000000030a00720c */ /* 0x000fe20003f26270 */
[----:B------:R-:W-:-:S04]  /*01c0*/  IMAD.WIDE R10, R11, 0x4, R6 ;  /* 0x000000040b0a7825 */ /* 0x000fc800078e0206 */
[C---:B------:R-:W-:Y:S01]  /*01d0*/  VIADD R14, R21.reuse, 0x7d0 ;  /* 0x000007d0150e7836 */ /* 0x040fe20000000000 */
[----:B--2---:R0:W-:Y:S07]  /*01e0*/  @!P0 STG.E desc[UR4][R10.64], R13 ;  /* 0x0000000d0a008986 */ /* 0x0041ee000c101904 */
[----:B------:R-:W2:Y:S01]  /*01f0*/  @!P1 LDG.E R15, desc[UR4][R8.64+0xfa0] ;  /* 0x000fa004080f9981 */ /* 0x000ea2000c1e1900 */
[----:B------:R-:W-:Y:S01]  /*0200*/  ISETP.GE.AND P0, PT, R14, R3, PT ;  /* 0x000000030e00720c */ /* 0x000fe20003f06270 */
[----:B------:R-:W-:-:S02]  /*0210*/  VIADD R14, R21, 0xbb8 ;  /* 0x00000bb8150e7836 */ /* 0x000fc40000000000 */
[----:B--2---:R1:W-:Y:S10]  /*0220*/  @!P1 STG.E desc[UR4][R10.64+0xfa0], R15 ;  /* 0x000fa00f0a009986 */ /* 0x0043f4000c101904 */
[----:B------:R-:W2:Y:S01]  /*0230*/  @!P0 LDG.E R17, desc[UR4][R8.64+0x1f40] ;  /* 0x001f400408118981 */ /* 0x000ea2000c1e1900 */
[----:B------:R-:W-:-:S02]  /*0240*/  ISETP.GE.AND P1, PT, R14, R3, PT ;  /* 0x000000030e00720c */ /* 0x000fc40003f26270 */
[C---:B------:R-:W-:Y:S01]  /*0250*/  IADD3 R14, PT, PT, R21.reuse, 0xfa0, RZ ;  /* 0x00000fa0150e7810 */ /* 0x040fe20007ffe0ff */
[----:B--2---:R2:W-:Y:S10]  /*0260*/  @!P0 STG.E desc[UR4][R10.64+0x1f40], R17 ;  /* 0x001f40110a008986 */ /* 0x0045f4000c101904 */
[----:B------:R-:W3:Y:S01]  /*0270*/  @!P1 LDG.E R19, desc[UR4][R8.64+0x2ee0] ;  /* 0x002ee00408139981 */ /* 0x000ee2000c1e1900 */
[----:B------:R-:W-:Y:S01]  /*0280*/  ISETP.GE.AND P0, PT, R14, R3, PT ;  /* 0x000000030e00720c */ /* 0x000fe20003f06270 */
[----:B------:R-:W-:-:S02]  /*0290*/  VIADD R14, R21, 0x1388 ;  /* 0x00001388150e7836 */ /* 0x000fc40000000000 */
[----:B---3--:R3:W-:Y:S10]  /*02a0*/  @!P1 STG.E desc[UR4][R10.64+0x2ee0], R19 ;  /* 0x002ee0130a009986 */ /* 0x0087f4000c101904 */
[----:B0-----:R-:W4:Y:S01]  /*02b0*/  @!P0 LDG.E R13, desc[UR4][R8.64+0x3e80] ;  /* 0x003e8004080d8981 */ /* 0x001f22000c1e1900 */
[----:B------:R-:W-:Y:S01]  /*02c0*/  ISETP.GE.AND P1, PT, R14, R3, PT ;  /* 0x000000030e00720c */ /* 0x000fe20003f26270 */
[----:B------:R-:W-:-:S02]  /*02d0*/  VIADD R14, R21, 0x1770 ;  /* 0x00001770150e7836 */ /* 0x000fc40000000000 */
[----:B----4-:R3:W-:Y:S10]  /*02e0*/  @!P0 STG.E desc[UR4][R10.64+0x3e80], R13 ;  /* 0x003e800d0a008986 */ /* 0x0107f4000c101904 */
[----:B-1----:R-:W4:Y:S01]  /*02f0*/  @!P1 LDG.E R15, desc[UR4][R8.64+0x4e20] ;  /* 0x004e2004080f9981 */ /* 0x002f22000c1e1900 */
[----:B------:R-:W-:Y:S01]  /*0300*/  ISETP.GE.AND P0, PT, R14, R3, PT ;  /* 0x000000030e00720c */ /* 0x000fe20003f06270 */
[----:B------:R-:W-:-:S02]  /*0310*/  VIADD R14, R21, 0x1b58 ;  /* 0x00001b58150e7836 */ /* 0x000fc40000000000 */
[----:B----4-:R3:W-:Y:S10]  /*0320*/  @!P1 STG.E desc[UR4][R10.64+0x4e20], R15 ;  /* 0x004e200f0a009986 */ /* 0x0107f4000c101904 */
[----:B--2---:R-:W2:Y:S01]  /*0330*/  @!P0 LDG.E R17, desc[UR4][R8.64+0x5dc0] ;  /* 0x005dc00408118981 */ /* 0x004ea2000c1e1900 */
[----:B------:R-:W-:Y:S01]  /*0340*/  VIADD R12, R12, 0x8 ;  /* 0x000000080c0c7836 */ /* 0x000fe20000000000 */
[----:B------:R-:W-:Y:S04]  /*0350*/  BSSY.RECONVERGENT B0, `(.L_x_74) ;  /* 0x0000007000007945 */ /* 0x000fe80003800200 */
[----:B------:R-:W-:Y:S01]  /*0360*/  ISETP.NE.AND P1, PT, R12, R5, PT ;  /* 0x000000050c00720c */ /* 0x000fe20003f25270 */
[----:B--2---:R3:W-:Y:S01]  /*0370*/  @!P0 STG.E desc[UR4][R10.64+0x5dc0], R17 ;  /* 0x005dc0110a008986 */ /* 0x0047e2000c101904 */
[----:B------:R-:W-:-:S13]  /*0380*/  ISETP.GE.AND P0, PT, R14, R3, PT ;  /* 0x000000030e00720c */ /* 0x000fda0003f06270 */
[----:B---3--:R-:W-:Y:S05]  /*0390*/  @P0 BRA `(.L_x_75) ;  /* 0x0000000000080947 */ /* 0x008fea0003800000 */
[----:B------:R-:W2:Y:S04]  /*03a0*/  LDG.E R9, desc[UR4][R8.64+0x6d60] ;  /* 0x006d600408097981 */ /* 0x000ea8000c1e1900 */
[----:B--2---:R0:W-:Y:S02]  /*03b0*/  STG.E desc[UR4][R10.64+0x6d60], R9 ;  /* 0x006d60090a007986 */ /* 0x0041e4000c101904 */
.L_x_75:
[----:B------:R-:W-:Y:S05]  /*03c0*/  BSYNC.RECONVERGENT B0 ;  /* 0x0000000000007941 */ /* 0x000fea0003800200 */
.L_x_74:
[----:B------:R-:W-:Y:S05]  /*03d0*/  @P1 BRA `(.L_x_76) ;  /* 0xfffffffc005c1947 */ /* 0x000fea000383ffff */
.L_x_73:
[----:B------:R-:W-:-:S13]  /*03e0*/  ISETP.NE.AND P0, PT, R16, RZ, PT ;  /* 0x000000ff1000720c */ /* 0x000fda0003f05270 */
[----:B------:R-:W-:Y:S05]  /*03f0*/  @!P0 EXIT ;  /* 0x000000000000894d */ /* 0x000fea0003800000 */
[----:B------:R-:W-:Y:S02]  /*0400*/  ISETP.GE.U32.AND P0, PT, R16, 0x4, PT ;  /* 0x000000041000780c */ /* 0x000fe40003f06070 */
[----:B------:R-:W-:-:S11]  /*0410*/  LOP3.LUT R17, R4, 0x3, RZ, 0xc0, !PT ;  /* 0x0000000304117812 */ /* 0x000fd600078ec0ff */
[----:B------:R-:W-:Y:S05]  /*0420*/  @!P0 BRA `(.L_x_77) ;  /* 0x0000000000908947 */ /* 0x000fea0003800000 */
[----:B0-----:R-:W0:Y:S01]  /*0430*/  LDC.64 R8, c[0x0][0x380] ;  /* 0x0000e000ff087b82 */ /* 0x001e220000000a00 */
[----:B------:R-:W-:Y:S01]  /*0440*/  IMAD R13, R5, 0x3e8, RZ ;  /* 0x000003e8050d7824 */ /* 0x000fe200078e02ff */
[----:B------:R-:W1:Y:S03]  /*0450*/  LDCU.64 UR6, c[0x0][0x380] ;  /* 0x00007000ff0677ac */ /* 0x000e660008000a00 */
[----:B--2---:R-:W-:-:S05]  /*0460*/  IMAD.IADD R15, R13, 0x1, R2 ;  /* 0x000000010d0f7824 */ /* 0x004fca00078e0202 */
[----:B------:R-:W-:-:S13]  /*0470*/  ISETP.GE.AND P0, PT, R15, R3, PT ;  /* 0x000000030f00720c */ /* 0x000fda0003f06270 */
[----:B0-----:R-:W-:-:S06]  /*0480*/  @!P0 IMAD.WIDE.U32 R10, R15, 0x4, R8 ;  /* 0x000000040f0a8825 */ /* 0x001fcc00078e0008 */
[----:B------:R-:W2:Y:S01]  /*0490*/  @!P0 LDG.E R11, desc[UR4][R10.64] ;  /* 0x000000040a0b8981 */ /* 0x000ea2000c1e1900 */
[----:B------:R-:W-:Y:S01]  /*04a0*/  IMAD.IADD R7, R0, 0x1, R15 ;  /* 0x0000000100077824 */ /* 0x000fe200078e020f */
[C---:B------:R-:W-:Y:S01]  /*04b0*/  IADD3 R6, PT, PT, R15.reuse, 0x3e8, RZ ;  /* 0x000003e80f067810 */ /* 0x040fe20007ffe0ff */
[----:B------:R-:W-:Y:S01]  /*04c0*/  VIADD R12, R15, 0x7d0 ;  /* 0x000007d00f0c7836 */ /* 0x000fe20000000000 */
[----:B------:R-:W-:Y:S01]  /*04d0*/  IADD3 R13, P2, PT, R13, R2, RZ ;  /* 0x000000020d0d7210 */ /* 0x000fe20007f5e0ff */
[----:B------:R-:W-:Y:S01]  /*04e0*/  IMAD.WIDE R8, R7, 0x4, R8 ;  /* 0x0000000407087825 */ /* 0x000fe200078e0208 */
[-C--:B------:R-:W-:Y:S01]  /*04f0*/  ISETP.GE.AND P1, PT, R6, R3.reuse, PT ;  /* 0x000000030600720c */ /* 0x080fe20003f26270 */
[----:B------:R-:W-:Y:S01]  /*0500*/  BSSY.RECONVERGENT B0, `(.L_x_78) ;  /* 0x000000b000007945 */ /* 0x000fe20003800200 */
[----:B-1----:R-:W-:Y:S01]  /*0510*/  LEA R6, P4, R13, UR6, 0x2 ;  /* 0x000000060d067c11 */ /* 0x002fe2000f8810ff */
[----:B------:R-:W-:Y:S01]  /*0520*/  IMAD.X R16, RZ, RZ, RZ, P2 ;  /* 0x000000ffff107224 */ /* 0x000fe200010e06ff */
[----:B------:R-:W-:Y:S01]  /*0530*/  ISETP.GE.AND P2, PT, R12, R3, PT ;  /* 0x000000030c00720c */ /* 0x000fe20003f46270 */
[----:B------:R-:W-:-:S03]  /*0540*/  VIADD R14, R15, 0xbb8 ;  /* 0x00000bb80f0e7836 */ /* 0x000fc60000000000 */
[----:B------:R-:W-:Y:S02]  /*0550*/  LEA.HI.X R7, R13, UR7, R16, 0x2, P4 ;  /* 0x000000070d077c11 */ /* 0x000fe4000a0f1410 */
[----:B------:R-:W-:Y:S01]  /*0560*/  ISETP.GE.AND P3, PT, R14, R3, PT ;  /* 0x000000030e00720c */ /* 0x000fe20003f66270 */
[----:B--2---:R0:W-:Y:S02]  /*0570*/  @!P0 STG.E desc[UR4][R8.64], R11 ;  /* 0x0000000b08008986 */ /* 0x0041e4000c101904 */
[----:B------:R-:W-:Y:S10]  /*0580*/  @P1 BRA `(.L_x_79) ;  /* 0x0000000000081947 */ /* 0x000ff40003800000 */
[----:B0-----:R-:W2:Y:S04]  /*0590*/  LDG.E R11, desc[UR4][R6.64+0xfa0] ;  /* 0x000fa004060b7981 */ /* 0x001ea8000c1e1900 */
[----:B--2---:R1:W-:Y:S02]  /*05a0*/  STG.E desc[UR4][R8.64+0xfa0], R11 ;  /* 0x000fa00b08007986 */ /* 0x0043e4000c101904 */
.L_x_79:
[----:B------:R-:W-:Y:S05]  /*05b0*/  BSYNC.RECONVERGENT B0 ;  /* 0x0000000000007941 */ /* 0x000fea0003800200 */
.L_x_78:
[----:B------:R-:W-:Y:S04]  /*05c0*/  BSSY.RECONVERGENT B0, `(.L_x_80) ;  /* 0x0000004000007945 */ /* 0x000fe80003800200 */
[----:B------:R-:W-:Y:S05]  /*05d0*/  @P2 BRA `(.L_x_81) ;  /* 0x0000000000082947 */ /* 0x000fea0003800000 */
[----:B01----:R-:W2:Y:S04]  /*05e0*/  LDG.E R11, desc[UR4][R6.64+0x1f40] ;  /* 0x001f4004060b7981 */ /* 0x003ea8000c1e1900 */
[----:B--2---:R2:W-:Y:S02]  /*05f0*/  STG.E desc[UR4][R8.64+0x1f40], R11 ;  /* 0x001f400b08007986 */ /* 0x0045e4000c101904 */
.L_x_81:
[----:B------:R-:W-:Y:S05]  /*0600*/  BSYNC.RECONVERGENT B0 ;  /* 0x0000000000007941 */ /* 0x000fea0003800200 */
.L_x_80:
[----:B------:R-:W-:Y:S04]  /*0610*/  BSSY.RECONVERGENT B0, `(.L_x_82) ;  /* 0x0000004000007945 */ /* 0x000fe80003800200 */
[----:B------:R-:W-:Y:S05]  /*0620*/  @P3 BRA `(.L_x_83) ;  /* 0x0000000000083947 */ /* 0x000fea0003800000 */
[----:B------:R-:W3:Y:S04]  /*0630*/  LDG.E R7, desc[UR4][R6.64+0x2ee0] ;  /* 0x002ee00406077981 */ /* 0x000ee8000c1e1900 */
[----:B---3--:R3:W-:Y:S02]  /*0640*/  STG.E desc[UR4][R8.64+0x2ee0], R7 ;  /* 0x002ee00708007986 */ /* 0x0087e4000c101904 */
.L_x_83:
[----:B------:R-:W-:Y:S05]  /*0650*/  BSYNC.RECONVERGENT B0 ;  /* 0x0000000000007941 */ /* 0x000fea0003800200 */
.L_x_82:
[----:B------:R-:W-:-:S07]  /*0660*/  VIADD R5, R5, 0x4 ;  /* 0x0000000405057836 */ /* 0x000fce0000000000 */
.L_x_77:
[----:B------:R-:W-:-:S13]  /*0670*/  ISETP.NE.AND P0, PT, R17, RZ, PT ;  /* 0x000000ff1100720c */ /* 0x000fda0003f05270 */
[----:B------:R-:W-:Y:S05]  /*0680*/  @!P0 EXIT ;  /* 0x000000000000894d */ /* 0x000fea0003800000 */
[----:B------:R-:W-:-:S13]  /*0690*/  ISETP.NE.AND P0, PT, R17, 0x1, PT ;  /* 0x000000011100780c */ /* 0x000fda0003f05270 */
[----:B------:R-:W-:Y:S05]  /*06a0*/  @!P0 BRA `(.L_x_84) ;  /* 0x0000000000588947 */ /* 0x000fea0003800000 */
[----:B0123--:R-:W0:Y:S01]  /*06b0*/  LDC.64 R8, c[0x0][0x380] ;  /* 0x0000e000ff087b82 */ /* 0x00fe220000000a00 */
[----:B------:R-:W-:-:S05]  /*06c0*/  IMAD R15, R5, 0x3e8, RZ ;  /* 0x000003e8050f7824 */ /* 0x000fca00078e02ff */
[----:B------:R-:W-:-:S04]  /*06d0*/  IADD3 R13, PT, PT, R15, R2, RZ ;  /* 0x000000020f0d7210 */ /* 0x000fc80007ffe0ff */
[----:B------:R-:W-:-:S13]  /*06e0*/  ISETP.GE.AND P0, PT, R13, R3, PT ;  /* 0x000000030d00720c */ /* 0x000fda0003f06270 */
[----:B0-----:R-:W-:-:S06]  /*06f0*/  @!P0 IMAD.WIDE.U32 R6, R13, 0x4, R8 ;  /* 0x000000040d068825 */ /* 0x001fcc00078e0008 */
[----:B------:R-:W2:Y:S01]  /*0700*/  @!P0 LDG.E R7, desc[UR4][R6.64] ;  /* 0x0000000406078981 */ /* 0x000ea2000c1e1900 */
[----:B------:R-:W-:Y:S01]  /*0710*/  IMAD.IADD R11, R0, 0x1, R13 ;  /* 0x00000001000b7824 */ /* 0x000fe200078e020d */
[----:B------:R-:W-:Y:S01]  /*0720*/  BSSY.RECONVERGENT B0, `(.L_x_85) ;  /* 0x000000d000007945 */ /* 0x000fe20003800200 */
[----:B------:R-:W-:Y:S02]  /*0730*/  VIADD R10, R13, 0x3e8 ;  /* 0x000003e80d0a7836 */ /* 0x000fe40000000000 */
[----:B------:R-:W-:-:S05]  /*0740*/  IMAD.WIDE R8, R11, 0x4, R8 ;  /* 0x000000040b087825 */ /* 0x000fca00078e0208 */
[----:B--2---:R0:W-:Y:S01]  /*0750*/  @!P0 STG.E desc[UR4][R8.64], R7 ;  /* 0x0000000708008986 */ /* 0x0041e2000c101904 */
[----:B------:R-:W-:-:S13]  /*0760*/  ISETP.GE.AND P0, PT, R10, R3, PT ;  /* 0x000000030a00720c */ /* 0x000fda0003f06270 */
[----:B0-----:R-:W-:Y:S05]  /*0770*/  @P0 BRA `(.L_x_86) ;  /* 0x00000000001c0947 */ /* 0x001fea0003800000 */
[----:B------:R-:W0:Y:S01]  /*0780*/  LDCU.64 UR6, c[0x0][0x380] ;  /* 0x00007000ff0677ac */ /* 0x000e220008000a00 */
[----:B------:R-:W-:-:S05]  /*0790*/  IADD3 R7, P0, PT, R15, R2, RZ ;  /* 0x000000020f077210 */ /* 0x000fca0007f1e0ff */
[----:B------:R-:W-:Y:S01]  /*07a0*/  IMAD.X R10, RZ, RZ, RZ, P0 ;  /* 0x000000ffff0a7224 */ /* 0x000fe200000e06ff */
[----:B0-----:R-:W-:-:S04]  /*07b0*/  LEA R6, P0, R7, UR6, 0x2 ;  /* 0x0000000607067c11 */ /* 0x001fc8000f8010ff */
[----:B------:R-:W-:-:S06]  /*07c0*/  LEA.HI.X R7, R7, UR7, R10, 0x2, P0 ;  /* 0x0000000707077c11 */ /* 0x000fcc00080f140a */
[----:B------:R-:W2:Y:S04]  /*07d0*/  LDG.E R7, desc[UR4][R6.64+0xfa0] ;  /* 0x000fa00406077981 */ /* 0x000ea8000c1e1900 */
[----:B--2---:R0:W-:Y:S02]  /*07e0*/  STG.E desc[UR4][R8.64+0xfa0], R7 ;  /* 0x000fa00708007986 */ /* 0x0041e4000c101904 */
.L_x_86:
[----:B------:R-:W-:Y:S05]  /*07f0*/  BSYNC.RECONVERGENT B0 ;  /* 0x0000000000007941 */ /* 0x000fea0003800200 */
.L_x_85:
[----:B------:R-:W-:-:S07]  /*0800*/  VIADD R5, R5, 0x2 ;  /* 0x0000000205057836 */ /* 0x000fce0000000000 */
.L_x_84:
[----:B------:R-:W-:-:S04]  /*0810*/  LOP3.LUT R4, R4, 0x1, RZ, 0xc0, !PT ;  /* 0x0000000104047812 */ /* 0x000fc800078ec0ff */
[----:B------:R-:W-:-:S13]  /*0820*/  ISETP.NE.U32.AND P0, PT, R4, 0x1, PT ;  /* 0x000000010400780c */ /* 0x000fda0003f05070 */
[----:B------:R-:W-:Y:S05]  /*0830*/  @P0 EXIT ;  /* 0x000000000000094d */ /* 0x000fea0003800000 */
[----:B--2---:R-:W-:-:S05]  /*0840*/  IMAD R5, R5, 0x3e8, R2 ;  /* 0x000003e805057824 */ /* 0x004fca00078e0202 */
[----:B------:R-:W-:-:S13]  /*0850*/  ISETP.GE.AND P0, PT, R5, R3, PT ;  /* 0x000000030500720c */ /* 0x000fda0003f06270 */
[----:B------:R-:W-:Y:S05]  /*0860*/  @P0 EXIT ;  /* 0x000000000000094d */ /* 0x000fea0003800000 */
[----:B------:R-:W2:Y:S02]  /*0870*/  LDC.64 R2, c[0x0][0x380] ;  /* 0x0000e000ff027b82 */ /* 0x000ea40000000a00 */
[----:B--2---:R-:W-:-:S05]  /*0880*/  IMAD.WIDE.U32 R2, R5, 0x4, R2 ;  /* 0x0000000405027825 */ /* 0x004fca00078e0002 */
[----:B0--3--:R-:W2:Y:S01]  /*0890*/  LDG.E R7, desc[UR4][R2.64] ;  /* 0x0000000402077981 */ /* 0x009ea2000c1e1900 */
[----:B------:R-:W-:-:S05]  /*08a0*/  IMAD.WIDE R4, R0, 0x4, R2 ;  /* 0x0000000400047825 */ /* 0x000fca00078e0202 */
[----:B--2---:R-:W-:Y:S01]  /*08b0*/  STG.E desc[UR4][R4.64], R7 ;  /* 0x0000000704007986 */ /* 0x004fe2000c101904 */
[----:B------:R-:W-:Y:S05]  /*08c0*/  EXIT ;  /* 0x000000000000794d */ /* 0x000fea0003800000 */
.L_x_87:
        /* <DEDUP_REMOVED lines=11> */
.L_x_103:


//--------------------- .text._Z6alcatePii        --------------------------
	.section	.text._Z6alcatePii,"ax",@progbits
	.align	128
        .global         _Z6alcatePii
        .type           _Z6alcatePii,@function
        .size           _Z6alcatePii,(.L_x_104 - _Z6alcatePii)
        .other          _Z6alcatePii,@"STO_CUDA_ENTRY STV_DEFAULT"
_Z6alcatePii:
.text._Z6alcatePii:
[----:B------:R-:W-:Y:S01]  /*0000*/  LDC R1, c[0x0][0x37c] ;  /* 0x0000df00ff017b82 */ /* 0x000fe20000000800 */
[----:B------:R-:W0:Y:S07]  /*0010*/  S2R R7, SR_TID.X ;  /* 0x0000000000077919 */ /* 0x000e2e0000002100 */
[----:B------:R-:W0:Y:S01]  /*0020*/  LDC.64 R4, c[0x0][0x380] ;  /* 0x0000e000ff047b82 */ /* 0x000e220000000a00 */
[----:B------:R-:W1:Y:S01]  /*0030*/  LDCU.64 UR6, c[0x0][0x358] ;  /* 0x00006b00ff0677ac */ /* 0x000e620008000a00 */
[----:B0-----:R-:W-:-:S06]  /*0040*/  IMAD.WIDE.U32 R2, R7, 0x4, R4 ;  /* 0x0000000407027825 */ /* 0x001fcc00078e0004 */
[----:B-1----:R-:W2:Y:S01]  /*0050*/  LDG.E R3, desc[UR6][R2.64] ;  /* 0x0000000602037981 */ /* 0x002ea2000c1e1900 */
[----:B------:R-:W0:Y:S01]  /*0060*/  S2UR UR4, SR_CTAID.X ;  /* 0x00000000000479c3 */ /* 0x000e220000002500 */
[----:B------:R-:W0:Y:S02]  /*0070*/  LDCU UR5, c[0x0][0x360] ;  /* 0x00006c00ff0577ac */ /* 0x000e240008000800 */
[----:B0-----:R-:W-:-:S06]  /*0080*/  UIMAD UR4, UR4, UR5, UR5 ;  /* 0x00000005040472a4 */ /* 0x001fcc000f8e0205 */
[----:B------:R-:W-:-:S05]  /*0090*/  IADD3 R7, PT, PT, R7, UR4, RZ ;  /* 0x0000000407077c10 */ /* 0x000fca000fffe0ff */
[----:B------:R-:W-:-:S05]  /*00a0*/  IMAD.WIDE R4, R7, 0x4, R4 ;  /* 0x0000000407047825 */ /* 0x000fca00078e0204 */
[----:B--2---:R-:W-:Y:S01]  /*00b0*/  STG.E desc[UR6][R4.64], R3 ;  /* 0x0000000304007986 */ /* 0x004fe2000c101906 */
[----:B------:R-:W-:Y:S05]  /*00c0*/  EXIT ;  /* 0x000000000000794d */ /* 0x000fea0003800000 */
.L_x_88:
        /* <DEDUP_REMOVED lines=11> */
.L_x_104:


//--------------------- .text._Z5grandP17curandStateXORWOWm --------------------------
	.section	.text._Z5grandP17curandStateXORWOWm,"ax",@progbits
	.align	128
        .global         _Z5grandP17curandStateXORWOWm
        .type           _Z5grandP17curandStateXORWOWm,@function
        .size           _Z5grandP17curandStateXORWOWm,(.L_x_105 - _Z5grandP17curandStateXORWOWm)
        .other          _Z5grandP17curandStateXORWOWm,@"STO_CUDA_ENTRY STV_DEFAULT"
_Z5grandP17curandStateXORWOWm:
.text._Z5grandP17curandStateXORWOWm:
[----:B------:R-:W-:Y:S01]  /*0000*/  LDC R1, c[0x0][0x37c] ;  /* 0x0000df00ff017b82 */ /* 0x000fe20000000800 */
[----:B------:R-:W0:Y:S07]  /*0010*/  S2R R4, SR_TID.X ;  /* 0x0000000000047919 */ /* 0x000e2e0000002100 */
[----:B------:R-:W1:Y:S01]  /*0020*/  LDC.64 R2, c[0x0][0x388] ;  /* 0x0000e200ff027b82 */ /* 0x000e620000000a00 */
[----:B------:R-:W2:Y:S01]  /*0030*/  LDCU.64 UR4, c[0x0][0x358] ;  /* 0x00006b00ff0477ac */ /* 0x000ea20008000a00 */
[----:B------:R-:W-:Y:S06]  /*0040*/  BSSY.RECONVERGENT B0, `(.L_x_89) ;  /* 0x00000e7000007945 */ /* 0x000fec0003800200 */
[----:B------:R-:W0:Y:S08]  /*0050*/  S2UR UR6, SR_CTAID.X ;  /* 0x00000000000679c3 */ /* 0x000e300000002500 */
[----:B------:R-:W0:Y:S08]  /*0060*/  LDC R13, c[0x0][0x360] ;  /* 0x0000d800ff0d7b82 */ /* 0x000e300000000800 */
[----:B------:R-:W3:Y:S01]  /*0070*/  LDC.64 R6, c[0x0][0x380] ;  /* 0x0000e000ff067b82 */ /* 0x000ee20000000a00 */
[----:B-1----:R-:W-:-:S02]  /*0080*/  LOP3.LUT R0, R2, 0xaad26b49, RZ, 0x3c, !PT ;  /* 0xaad26b4902007812 */ /* 0x002fc400078e3cff */
[----:B------:R-:W-:-:S03]  /*0090*/  LOP3.LUT R2, R3, 0xf7dcefdd, RZ, 0x3c, !PT ;  /* 0xf7dcefdd03027812 */ /* 0x000fc600078e3cff */
[----:B------:R-:W-:Y:S02]  /*00a0*/  IMAD R0, R0, 0x4182bed5, RZ ;  /* 0x4182bed500007824 */ /* 0x000fe400078e02ff */
[----:B------:R-:W-:Y:S02]  /*00b0*/  IMAD R3, R2, -0x658354e5, RZ ;  /* 0x9a7cab1b02037824 */ /* 0x000fe400078e02ff */
[C---:B------:R-:W-:Y:S01]  /*00c0*/  VIADD R5, R0.reuse, 0x75bcd15 ;  /* 0x075bcd1500057836 */ /* 0x040fe20000000000 */
[C---:B------:R-:W-:Y:S01]  /*00d0*/  LOP3.LUT R8, R0.reuse, 0x159a55e5, RZ, 0x3c, !PT ;  /* 0x159a55e500087812 */ /* 0x040fe200078e3cff */
[C---:B------:R-:W-:Y:S01]  /*00e0*/  VIADD R11, R0.reuse, 0x583f19 ;  /* 0x00583f19000b7836 */ /* 0x040fe20000000000 */
[C---:B------:R-:W-:Y:S01]  /*00f0*/  LOP3.LUT R10, R3.reuse, 0x5491333, RZ, 0x3c, !PT ;  /* 0x05491333030a7812 */ /* 0x040fe200078e3cff */
[----:B------:R-:W-:Y:S02]  /*0100*/  VIADD R9, R3, 0x1f123bb5 ;  /* 0x1f123bb503097836 */ /* 0x000fe40000000000 */
[----:B0-----:R-:W-:Y:S01]  /*0110*/  IMAD R13, R13, UR6, R4 ;  /* 0x000000060d0d7c24 */ /* 0x001fe2000f8e0204 */
[----:B------:R-:W-:-:S04]  /*0120*/  IADD3 R4, PT, PT, R0, 0x64f0c9, R3 ;  /* 0x0064f0c900047810 */ /* 0x000fc80007ffe003 */
[C---:B------:R-:W-:Y:S01]  /*0130*/  ISETP.NE.AND P0, PT, R13.reuse, RZ, PT ;  /* 0x000000ff0d00720c */ /* 0x040fe20003f05270 */
[----:B---3--:R-:W-:-:S05]  /*0140*/  IMAD.WIDE R6, R13, 0x30, R6 ;  /* 0x000000300d067825 */ /* 0x008fca00078e0206 */
[----:B--2---:R0:W-:Y:S04]  /*0150*/  STG.E.64 desc[UR4][R6.64+0x60], R4 ;  /* 0x0000600406007986 */ /* 0x0041e8000c101b04 */
[----:B------:R0:W-:Y:S04]  /*0160*/  STG.E.64 desc[UR4][R6.64+0x68], R8 ;  /* 0x0000680806007986 */ /* 0x0001e8000c101b04 */
[----:B------:R0:W-:Y:S01]  /*0170*/  STG.E.64 desc[UR4][R6.64+0x70], R10 ;  /* 0x0000700a06007986 */ /* 0x0001e2000c101b04 */
[----:B------:R-:W-:Y:S05]  /*0180*/  @!P0 BRA `(.L_x_90) ;  /* 0x0000000c00488947 */ /* 0x000fea0003800000 */
[----:B------:R-:W-:Y:S01]  /*0190*/  SHF.R.S32.HI R0, RZ, 0x1f, R13 ;  /* 0x0000001fff007819 */ /* 0x000fe2000001140d */
[----:B------:R-:W-:-:S07]  /*01a0*/  IMAD.MOV.U32 R12, RZ, RZ, RZ ;  /* 0x000000ffff0c7224 */ /* 0x000fce00078e00ff */
.L_x_96:
[----:B-1----:R-:W-:Y:S01]  /*01b0*/  LOP3.LUT R2, R13, 0x3, RZ, 0xc0, !PT ;  /* 0x000000030d027812 */ /* 0x002fe200078ec0ff */
[----:B------:R-:W-:Y:S03]  /*01c0*/  BSSY.RECONVERGENT B1, `(.L_x_91) ;  /* 0x00000c8000017945 */ /* 0x000fe60003800200 */
[----:B------:R-:W-:-:S04]  /*01d0*/  ISETP.NE.U32.AND P0, PT, R2, RZ, PT ;  /* 0x000000ff0200720c */ /* 0x000fc80003f05070 */
[----:B------:R-:W-:-:S13]  /*01e0*/  ISETP.NE.AND.EX P0, PT, RZ, RZ, PT, P0 ;  /* 0x000000ffff00720c */ /* 0x000fda0003f05300 */
[----:B------:R-:W-:Y:S05]  /*01f0*/  @!P0 BRA `(.L_x_92) ;  /* 0x0000000c00108947 */ /* 0x000fea0003800000 */
[----:B0-----:R-:W0:Y:S01]  /*0200*/  LDC.64 R8, c[0x4][RZ] ;  /* 0x01000000ff087b82 */ /* 0x001e220000000a00 */
[----:B------:R-:W-:Y:S02]  /*0210*/  IMAD.MOV.U32 R14, RZ, RZ, RZ ;  /* 0x000000ffff0e7224 */ /* 0x000fe400078e00ff */
[----:B0-----:R-:W-:-:S07]  /*0220*/  IMAD.WIDE.U32 R8, R12, 0xc80, R8 ;  /* 0x00000c800c087825 */ /* 0x001fce00078e0008 */
.L_x_95:
[----:B-1----:R-:W-:Y:S01]  /*0230*/  IMAD.MOV.U32 R15, RZ, RZ, RZ ;  /* 0x000000ffff0f7224 */ /* 0x002fe200078e00ff */
[----:B------:R-:W-:Y:S01]  /*0240*/  CS2R R2, SRZ ;  /* 0x0000000000027805 */ /* 0x000fe2000001ff00 */
[----:B------:R-:W-:Y:S01]  /*0250*/  IMAD.MOV.U32 R16, RZ, RZ, RZ ;  /* 0x000000ffff107224 */ /* 0x000fe200078e00ff */
[----:B------:R-:W-:-:S07]  /*0260*/  CS2R R4, SRZ ;  /* 0x0000000000047805 */ /* 0x000fce000001ff00 */
.L_x_94:
[----:B------:R-:W-:-:S05]  /*0270*/  IADD3 R10, P0, PT, R6, 0x60, RZ ;  /* 0x00000060060a7810 */ /* 0x000fca0007f1e0ff */
[----:B------:R-:W-:Y:S02]  /*0280*/  IMAD.X R11, RZ, RZ, R7, P0 ;  /* 0x000000ffff0b7224 */ /* 0x000fe400000e0607 */
[----:B------:R-:W-:-:S05]  /*0290*/  IMAD.WIDE.U32 R10, R16, 0x4, R10 ;  /* 0x00000004100a7825 */ /* 0x000fca00078e000a */
[----:B------:R0:W5:Y:S01]  /*02a0*/  LDG.E R17, desc[UR4][R10.64+0x4] ;  /* 0x000004040a117981 */ /* 0x000162000c1e1900 */
[----:B------:R-:W-:-:S07]  /*02b0*/  IMAD.MOV.U32 R18, RZ, RZ, RZ ;  /* 0x000000ffff127224 */ /* 0x000fce00078e00ff */
.L_x_93:
[----:B-----5:R-:W-:Y:S01]  /*02c0*/  SHF.R.U32.HI R23, RZ, R18, R17 ;  /* 0x00000012ff177219 */ /* 0x020fe20000011611 */
[----:B0-----:R-:W-:-:S03]  /*02d0*/  IMAD.SHL.U32 R11, R16, 0x20, RZ ;  /* 0x00000020100b7824 */ /* 0x001fc600078e00ff */
[----:B------:R-:W-:Y:S01]  /*02e0*/  LOP3.LUT R19, R23, 0x1, RZ, 0xc0, !PT ;  /* 0x0000000117137812 */ /* 0x000fe200078ec0ff */
[----:B------:R-:W-:-:S03]  /*02f0*/  IMAD.IADD R10, R11, 0x1, R18 ;  /* 0x000000010b0a7824 */ /* 0x000fc600078e0212 */
[----:B------:R-:W-:Y:S01]  /*0300*/  ISETP.NE.U32.AND P0, PT, R19, 0x1, PT ;  /* 0x000000011300780c */ /* 0x000fe20003f05070 */
[----:B------:R-:W-:-:S03]  /*0310*/  IMAD R11, R10, 0x5, RZ ;  /* 0x000000050a0b7824 */ /* 0x000fc600078e02ff */
[----:B------:R-:W-:Y:S01]  /*0320*/  R2P PR, R23, 0x7e ;  /* 0x0000007e17007804 */ /* 0x000fe20000000000 */
[----:B------:R-:W-:-:S08]  /*0330*/  IMAD.WIDE.U32 R10, R11, 0x4, R8 ;  /* 0x000000040b0a7825 */ /* 0x000fd000078e0008 */
[----:B------:R-:W2:Y:S04]  /*0340*/  @!P0 LDG.E R20, desc[UR4][R10.64] ;  /* 0x000000040a148981 */ /* 0x000ea8000c1e1900 */
[----:B------:R-:W3:Y:S04]  /*0350*/  @!P0 LDG.E R22, desc[UR4][R10.64+0x10] ;  /* 0x000010040a168981 */ /* 0x000ee8000c1e1900 */
[----:B------:R-:W4:Y:S04]  /*0360*/  @P1 LDG.E R24, desc[UR4][R10.64+0x14] ;  /* 0x000014040a181981 */ /* 0x000f28000c1e1900 */
[----:B------:R-:W4:Y:S04]  /*0370*/  @P2 LDG.E R26, desc[UR4][R10.64+0x28] ;  /* 0x000028040a1a2981 */ /* 0x000f28000c1e1900 */
[----:B------:R-:W4:Y:S04]  /*0380*/  @!P0 LDG.E R19, desc[UR4][R10.64+0x4] ;  /* 0x000004040a138981 */ /* 0x000f28000c1e1900 */
[----:B------:R-:W4:Y:S04]  /*0390*/  @!P0 LDG.E R21, desc[UR4][R10.64+0xc] ;  /* 0x00000c040a158981 */ /* 0x000f28000c1e1900 */
[----:B------:R-:W4:Y:S04]  /*03a0*/  @P1 LDG.E R25, desc[UR4][R10.64+0x18] ;  /* 0x000018040a191981 */ /* 0x000f28000c1e1900 */
[----:B------:R-:W4:Y:S04]  /*03b0*/  @P3 LDG.E R28, desc[UR4][R10.64+0x3c] ;  /* 0x00003c040a1c3981 */ /* 0x000f28000c1e1900 */
[----:B------:R-:W4:Y:S01]  /*03c0*/  @P6 LDG.E R27, desc[UR4][R10.64+0x7c] ;  /* 0x00007c040a1b6981 */ /* 0x000f22000c1e1900 */
[----:B--2---:R-:W-:-:S03]  /*03d0*/  @!P0 LOP3.LUT R15, R15, R20, RZ, 0x3c, !PT ;  /* 0x000000140f0f8212 */ /* 0x004fc600078e3cff */
[----:B------:R-:W2:Y:S01]  /*03e0*/  @!P0 LDG.E R20, desc[UR4][R10.64+0x8] ;  /* 0x000008040a148981 */ /* 0x000ea2000c1e1900 */
[----:B---3--:R-:W-:-:S03]  /*03f0*/  @!P0 LOP3.LUT R3, R3, R22, RZ, 0x3c, !PT ;  /* 0x0000001603038212 */ /* 0x008fc600078e3cff */
[----:B------:R-:W3:Y:S01]  /*0400*/  @P1 LDG.E R22, desc[UR4][R10.64+0x24] ;  /* 0x000024040a161981 */ /* 0x000ee2000c1e1900 */
[----:B----4-:R-:W-:-:S03]  /*0410*/  @P1 LOP3.LUT R15, R15, R24, RZ, 0x3c, !PT ;  /* 0x000000180f0f1212 */ /* 0x010fc600078e3cff */
[----:B------:R-:W4:Y:S01]  /*0420*/  @P2 LDG.E R24, desc[UR4][R10.64+0x38] ;  /* 0x000038040a182981 */ /* 0x000f22000c1e1900 */
[----:B------:R-:W-:-:S03]  /*0430*/  @P2 LOP3.LUT R15, R15, R26, RZ, 0x3c, !PT ;  /* 0x0000001a0f0f2212 */ /* 0x000fc600078e3cff */
[----:B------:R-:W4:Y:S01]  /*0440*/  @P4 LDG.E R26, desc[UR4][R10.64+0x50] ;  /* 0x000050040a1a4981 */ /* 0x000f22000c1e1900 */
[----:B------:R-:W-:-:S03]  /*0450*/  @!P0 LOP3.LUT R4, R4, R19, RZ, 0x3c, !PT ;  /* 0x0000001304048212 */ /* 0x000fc600078e3cff */
[----:B------:R-:W4:Y:S01]  /*0460*/  @P1 LDG.E R19, desc[UR4][R10.64+0x20] ;  /* 0x000020040a131981 */ /* 0x000f22000c1e1900 */
[----:B------:R-:W-:-:S03]  /*0470*/  @!P0 LOP3.LUT R2, R2, R21, RZ, 0x3c, !PT ;  /* 0x0000001502028212 */ /* 0x000fc600078e3cff */
[----:B------:R-:W4:Y:S01]  /*0480*/  @P2 LDG.E R21, desc[UR4][R10.64+0x2c] ;  /* 0x00002c040a152981 */ /* 0x000f22000c1e1900 */
[----:B------:R-:W-:-:S03]  /*0490*/  @P1 LOP3.LUT R4, R4, R25, RZ, 0x3c, !PT ;  /* 0x0000001904041212 */ /* 0x000fc600078e3cff */
[----:B------:R-:W4:Y:S01]  /*04a0*/  @P2 LDG.E R25, desc[UR4][R10.64+0x34] ;  /* 0x000034040a192981 */ /* 0x000f22000c1e1900 */
[----:B--2---:R-:W-:-:S03]  /*04b0*/  @!P0 LOP3.LUT R5, R5, R20, RZ, 0x3c, !PT ;  /* 0x0000001405058212 */ /* 0x004fc600078e3cff */
[----:B------:R-:W2:Y:S01]  /*04c0*/  @P1 LDG.E R20, desc[UR4][R10.64+0x1c] ;  /* 0x00001c040a141981 */ /* 0x000ea2000c1e1900 */
[----:B---3--:R-:W-:-:S03]  /*04d0*/  @P1 LOP3.LUT R3, R3, R22, RZ, 0x3c, !PT ;  /* 0x0000001603031212 */ /* 0x008fc600078e3cff */
[----:B------:R-:W3:Y:S01]  /*04e0*/  @P2 LDG.E R22, desc[UR4][R10.64+0x30] ;  /* 0x000030040a162981 */ /* 0x000ee2000c1e1900 */
[----:B----4-:R-:W-:-:S03]  /*04f0*/  @P2 LOP3.LUT R3, R3, R24, RZ, 0x3c, !PT ;  /* 0x0000001803032212 */ /* 0x010fc600078e3cff */
[----:B------:R-:W4:Y:S01]  /*0500*/  @P3 LDG.E R24, desc[UR4][R10.64+0x4c] ;  /* 0x00004c040a183981 */ /* 0x000f22000c1e1900 */
[----:B------:R-:W-:-:S04]  /*0510*/  @P3 LOP3.LUT R15, R15, R28, RZ, 0x3c, !PT ;  /* 0x0000001c0f0f3212 */ /* 0x000fc800078e3cff */
[----:B------:R-:W-:Y:S02]  /*0520*/  @P4 LOP3.LUT R15, R15, R26, RZ, 0x3c, !PT ;  /* 0x0000001a0f0f4212 */ /* 0x000fe400078e3cff */
[----:B------:R-:W-:Y:S01]  /*0530*/  @P1 LOP3.LUT R2, R2, R19, RZ, 0x3c, !PT ;  /* 0x0000001302021212 */ /* 0x000fe200078e3cff */
[----:B------:R-:W4:Y:S04]  /*0540*/  @P5 LDG.E R26, desc[UR4][R10.64+0x64] ;  /* 0x000064040a1a5981 */ /* 0x000f28000c1e1900 */
[----:B------:R-:W4:Y:S01]  /*0550*/  @P3 LDG.E R19, desc[UR4][R10.64+0x40] ;  /* 0x000040040a133981 */ /* 0x000f22000c1e1900 */
[----:B------:R-:W-:Y:S02]  /*0560*/  @P2 LOP3.LUT R4, R4, R21, RZ, 0x3c, !PT ;  /* 0x0000001504042212 */ /* 0x000fe400078e3cff */
[----:B------:R-:W-:Y:S01]  /*0570*/  @P2 LOP3.LUT R2, R2, R25, RZ, 0x3c, !PT ;  /* 0x0000001902022212 */ /* 0x000fe200078e3cff */
[----:B------:R-:W4:Y:S04]  /*0580*/  @P3 LDG.E R21, desc[UR4][R10.64+0x48] ;  /* 0x000048040a153981 */ /* 0x000f28000c1e1900 */
[----:B------:R-:W4:Y:S01]  /*0590*/  @P4 LDG.E R25, desc[UR4][R10.64+0x54] ;  /* 0x000054040a194981 */ /* 0x000f22000c1e1900 */
[----:B--2---:R-:W-:-:S03]  /*05a0*/  @P1 LOP3.LUT R5, R5, R20, RZ, 0x3c, !PT ;  /* 0x0000001405051212 */ /* 0x004fc600078e3cff */
[----:B------:R-:W2:Y:S01]  /*05b0*/  @P3 LDG.E R20, desc[UR4][R10.64+0x44] ;  /* 0x000044040a143981 */ /* 0x000ea2000c1e1900 */
[----:B---3--:R-:W-:-:S03]  /*05c0*/  @P2 LOP3.LUT R5, R5, R22, RZ, 0x3c, !PT ;  /* 0x0000001605052212 */ /* 0x008fc600078e3cff */
[----:B------:R-:W3:Y:S01]  /*05d0*/  @P4 LDG.E R22, desc[UR4][R10.64+0x58] ;  /* 0x000058040a164981 */ /* 0x000ee2000c1e1900 */
[----:B----4-:R-:W-:-:S03]  /*05e0*/  @P3 LOP3.LUT R3, R3, R24, RZ, 0x3c, !PT ;  /* 0x0000001803033212 */ /* 0x010fc600078e3cff */
[----:B------:R-:W4:Y:S01]  /*05f0*/  @P4 LDG.E R24, desc[UR4][R10.64+0x60] ;  /* 0x000060040a184981 */ /* 0x000f22000c1e1900 */
[----:B------:R-:W-:Y:S02]  /*0600*/  LOP3.LUT P0, RZ, R23, 0x80, RZ, 0xc0, !PT ;  /* 0x0000008017ff7812 */ /* 0x000fe4000780c0ff */
[----:B------:R-:W-:Y:S02]  /*0610*/  @P5 LOP3.LUT R15, R15, R26, RZ, 0x3c, !PT ;  /* 0x0000001a0f0f5212 */ /* 0x000fe400078e3cff */
[----:B------:R-:W4:Y:S01]  /*0620*/  @P6 LDG.E R26, desc[UR4][R10.64+0x78] ;  /* 0x000078040a1a6981 */ /* 0x000f22000c1e1900 */
[----:B------:R-:W-:-:S03]  /*0630*/  @P3 LOP3.LUT R4, R4, R19, RZ, 0x3c, !PT ;  /* 0x0000001304043212 */ /* 0x000fc600078e3cff */
[----:B------:R-:W4:Y:S01]  /*0640*/  @P4 LDG.E R19, desc[UR4][R10.64+0x5c] ;  /* 0x00005c040a134981 */ /* 0x000f22000c1e1900 */
[----:B------:R-:W-:-:S03]  /*0650*/  @P3 LOP3.LUT R2, R2, R21, RZ, 0x3c, !PT ;  /* 0x0000001502023212 */ /* 0x000fc600078e3cff */
[----:B------:R-:W4:Y:S01]  /*0660*/  @P5 LDG.E R21, desc[UR4][R10.64+0x68] ;  /* 0x000068040a155981 */ /* 0x000f22000c1e1900 */
[----:B------:R-:W-:-:S03]  /*0670*/  @P4 LOP3.LUT R4, R4, R25, RZ, 0x3c, !PT ;  /* 0x0000001904044212 */ /* 0x000fc600078e3cff */
[----:B------:R-:W4:Y:S01]  /*0680*/  @P5 LDG.E R25, desc[UR4][R10.64+0x70] ;  /* 0x000070040a195981 */ /* 0x000f22000c1e1900 */
[----:B--2---:R-:W-:-:S03]  /*0690*/  @P3 LOP3.LUT R5, R5, R20, RZ, 0x3c, !PT ;  /* 0x0000001405053212 */ /* 0x004fc600078e3cff */
[----:B------:R-:W2:Y:S01]  /*06a0*/  @P5 LDG.E R20, desc[UR4][R10.64+0x6c] ;  /* 0x00006c040a145981 */ /* 0x000ea2000c1e1900 */
[----:B---3--:R-:W-:-:S03]  /*06b0*/  @P4 LOP3.LUT R5, R5, R22, RZ, 0x3c, !PT ;  /* 0x0000001605054212 */ /* 0x008fc600078e3cff */
[----:B------:R-:W3:Y:S01]  /*06c0*/  @P5 LDG.E R22, desc[UR4][R10.64+0x74] ;  /* 0x000074040a165981 */ /* 0x000ee2000c1e1900 */
[----:B----4-:R-:W-:-:S03]  /*06d0*/  @P4 LOP3.LUT R3, R3, R24, RZ, 0x3c, !PT ;  /* 0x0000001803034212 */ /* 0x010fc600078e3cff */
[----:B------:R-:W4:Y:S01]  /*06e0*/  @P0 LDG.E R24, desc[UR4][R10.64+0x8c] ;  /* 0x00008c040a180981 */ /* 0x000f22000c1e1900 */
[----:B------:R-:W-:-:S03]  /*06f0*/  @P6 LOP3.LUT R15, R15, R26, RZ, 0x3c, !PT ;  /* 0x0000001a0f0f6212 */ /* 0x000fc600078e3cff */
        /* <DEDUP_REMOVED lines=13> */
[----:B------:R-:W-:Y:S02]  /*07d0*/  @P6 LOP3.LUT R4, R4, R27, RZ, 0x3c, !PT ;  /* 0x0000001b04046212 */ /* 0x000fe400078e3cff */
[----:B------:R-:W-:Y:S02]  /*07e0*/  @P6 LOP3.LUT R2, R2, R19, RZ, 0x3c, !PT ;  /* 0x0000001302026212 */ /* 0x000fe400078e3cff */
[----:B------:R-:W-:Y:S02]  /*07f0*/  @P0 LOP3.LUT R4, R4, R21, RZ, 0x3c, !PT ;  /* 0x0000001504040212 */ /* 0x000fe400078e3cff */
[----:B------:R-:W-:Y:S02]  /*0800*/  @P0 LOP3.LUT R2, R2, R25, RZ, 0x3c, !PT ;  /* 0x0000001902020212 */ /* 0x000fe400078e3cff */
[----:B--2---:R-:W-:Y:S02]  /*0810*/  @P6 LOP3.LUT R5, R5, R20, RZ, 0x3c, !PT ;  /* 0x0000001405056212 */ /* 0x004fe400078e3cff */
[----:B---3--:R-:W-:-:S02]  /*0820*/  @P6 LOP3.LUT R3, R3, R22, RZ, 0x3c, !PT ;  /* 0x0000001603036212 */ /* 0x008fc400078e3cff */
[----:B----4-:R-:W-:Y:S02]  /*0830*/  @P0 LOP3.LUT R5, R5, R24, RZ, 0x3c, !PT ;  /* 0x0000001805050212 */ /* 0x010fe400078e3cff */
[----:B------:R-:W-:Y:S02]  /*0840*/  @P0 LOP3.LUT R3, R3, R26, RZ, 0x3c, !PT ;  /* 0x0000001a03030212 */ /* 0x000fe400078e3cff */
[----:B------:R-:W-:-:S13]  /*0850*/  R2P PR, R23.B1, 0x7f ;  /* 0x0000007f17007804 */ /* 0x000fda0000001000 */
[----:B------:R-:W2:Y:S04]  /*0860*/  @P0 LDG.E R20, desc[UR4][R10.64+0xa0] ;  /* 0x0000a0040a140981 */ /* 0x000ea8000c1e1900 */
[----:B------:R-:W3:Y:S04]  /*0870*/  @P1 LDG.E R24, desc[UR4][R10.64+0xb4] ;  /* 0x0000b4040a181981 */ /* 0x000ee8000c1e1900 */
[----:B------:R-:W4:Y:S04]  /*0880*/  @P2 LDG.E R26, desc[UR4][R10.64+0xc8] ;  /* 0x0000c8040a1a2981 */ /* 0x000f28000c1e1900 */
[----:B------:R-:W4:Y:S04]  /*0890*/  @P3 LDG.E R28, desc[UR4][R10.64+0xdc] ;  /* 0x0000dc040a1c3981 */ /* 0x000f28000c1e1900 */
[----:B------:R-:W4:Y:S04]  /*08a0*/  @P0 LDG.E R21, desc[UR4][R10.64+0xa4] ;  /* 0x0000a4040a150981 */ /* 0x000f28000c1e1900 */
[----:B------:R-:W4:Y:S04]  /*08b0*/  @P0 LDG.E R22, desc[UR4][R10.64+0xa8] ;  /* 0x0000a8040a160981 */ /* 0x000f28000c1e1900 */
        /* <DEDUP_REMOVED lines=22> */
[----:B------:R-:W-:Y:S02]  /*0a20*/  LOP3.LUT P0, RZ, R23, 0x8000, RZ, 0xc0, !PT ;  /* 0x0000800017ff7812 */ /* 0x000fe4000780c0ff */
[----:B----4-:R-:W-:Y:S01]  /*0a30*/  @P5 LOP3.LUT R15, R15, R26, RZ, 0x3c, !PT ;  /* 0x0000001a0f0f5212 */ /* 0x010fe200078e3cff */
[----:B------:R-:W4:Y:S04]  /*0a40*/  @P3 LDG.E R23, desc[UR4][R10.64+0xe0] ;  /* 0x0000e0040a173981 */ /* 0x000f28000c1e1900 */
[----:B------:R-:W2:Y:S01]  /*0a50*/  @P3 LDG.E R26, desc[UR4][R10.64+0xe4] ;  /* 0x0000e4040a1a3981 */ /* 0x000ea2000c1e1900 */
[----:B------:R-:W-:-:S03]  /*0a60*/  @P1 LOP3.LUT R4, R4, R21, RZ, 0x3c, !PT ;  /* 0x0000001504041212 */ /* 0x000fc600078e3cff */
        /* <DEDUP_REMOVED lines=9> */
[----:B---3--:R-:W-:-:S03]  /*0b00*/  @P2 LOP3.LUT R3, R3, R24, RZ, 0x3c, !PT ;  /* 0x0000001803032212 */ /* 0x008fc600078e3cff */
[----:B------:R-:W3:Y:S01]  /*0b10*/  @P4 LDG.E R24, desc[UR4][R10.64+0x100] ;  /* 0x000100040a184981 */ /* 0x000ee2000c1e1900 */
[----:B----4-:R-:W-:-:S03]  /*0b20*/  @P3 LOP3.LUT R4, R4, R23, RZ, 0x3c, !PT ;  /* 0x0000001704043212 */ /* 0x010fc600078e3cff */
[----:B------:R-:W4:Y:S01]  /*0b30*/  @P5 LDG.E R23, desc[UR4][R10.64+0x108] ;  /* 0x000108040a175981 */ /* 0x000f22000c1e1900 */
[----:B--2---:R-:W-:-:S03]  /*0b40*/  @P2 LOP3.LUT R2, R2, R21, RZ, 0x3c, !PT ;  /* 0x0000001502022212 */ /* 0x004fc600078e3cff */
[----:B------:R-:W2:Y:S01]  /*0b50*/  @P4 LDG.E R21, desc[UR4][R10.64+0xfc] ;  /* 0x0000fc040a154981 */ /* 0x000ea2000c1e1900 */
[----:B------:R-:W-:-:S03]  /*0b60*/  @P2 LOP3.LUT R5, R5, R22, RZ, 0x3c, !PT ;  /* 0x0000001605052212 */ /* 0x000fc600078e3cff */
[----:B------:R-:W2:Y:S01]  /*0b70*/  @P4 LDG.E R22, desc[UR4][R10.64+0xf8] ;  /* 0x0000f8040a164981 */ /* 0x000ea2000c1e1900 */
[----:B------:R-:W-:Y:S02]  /*0b80*/  @P3 LOP3.LUT R5, R5, R26, RZ, 0x3c, !PT ;  /* 0x0000001a05053212 */ /* 0x000fe400078e3cff */
[----:B------:R-:W-:Y:S01]  /*0b90*/  @P3 LOP3.LUT R2, R2, R25, RZ, 0x3c, !PT ;  /* 0x0000001902023212 */ /* 0x000fe200078e3cff */
[----:B------:R-:W2:Y:S04]  /*0ba0*/  @P5 LDG.E R26, desc[UR4][R10.64+0x10c] ;  /* 0x00010c040a1a5981 */ /* 0x000ea8000c1e1900 */
        /* <DEDUP_REMOVED lines=15> */
[----:B------:R-:W-:-:S03]  /*0ca0*/  @P5 LOP3.LUT R5, R5, R26, RZ, 0x3c, !PT ;  /* 0x0000001a05055212 */ /* 0x000fc600078e3cff */
[----:B------:R-:W2:Y:S01]  /*0cb0*/  @P0 LDG.E R26, desc[UR4][R10.64+0x134] ;  /* 0x000134040a1a0981 */ /* 0x000ea2000c1e1900 */
[----:B------:R-:W-:-:S03]  /*0cc0*/  @P5 LOP3.LUT R2, R2, R25, RZ, 0x3c, !PT ;  /* 0x0000001902025212 */ /* 0x000fc600078e3cff */
[----:B------:R-:W2:Y:S01]  /*0cd0*/  @P0 LDG.E R25, desc[UR4][R10.64+0x138] ;  /* 0x000138040a190981 */ /* 0x000ea2000c1e1900 */
[----:B------:R-:W-:-:S05]  /*0ce0*/  VIADD R18, R18, 0x10 ;  /* 0x0000001012127836 */ /* 0x000fca0000000000 */
[----:B------:R-:W-:Y:S02]  /*0cf0*/  ISETP.NE.AND P1, PT, R18, 0x20, PT ;  /* 0x000000201200780c */ /* 0x000fe40003f25270 */
[----:B------:R-:W-:Y:S02]  /*0d00*/  @P5 LOP3.LUT R3, R3, R20, RZ, 0x3c, !PT ;  /* 0x0000001403035212 */ /* 0x000fe400078e3cff */
[----:B------:R-:W-:Y:S02]  /*0d10*/  @P6 LOP3.LUT R4, R4, R19, RZ, 0x3c, !PT ;  /* 0x0000001304046212 */ /* 0x000fe400078e3cff */
[----:B---3--:R-:W-:Y:S02]  /*0d20*/  @P6 LOP3.LUT R3, R3, R24, RZ, 0x3c, !PT ;  /* 0x0000001803036212 */ /* 0x008fe400078e3cff */
[----:B----4-:R-:W-:Y:S02]  /*0d30*/  @P0 LOP3.LUT R4, R4, R23, RZ, 0x3c, !PT ;  /* 0x0000001704040212 */ /* 0x010fe400078e3cff */
[----:B------:R-:W-:-:S02]  /*0d40*/  @P0 LOP3.LUT R3, R3, R28, RZ, 0x3c, !PT ;  /* 0x0000001c03030212 */ /* 0x000fc400078e3cff */
[----:B--2---:R-:W-:Y:S02]  /*0d50*/  @P6 LOP3.LUT R2, R2, R21, RZ, 0x3c, !PT ;  /* 0x0000001502026212 */ /* 0x004fe400078e3cff */
[----:B------:R-:W-:-:S04]  /*0d60*/  @P6 LOP3.LUT R5, R5, R22, RZ, 0x3c, !PT ;  /* 0x0000001605056212 */ /* 0x000fc800078e3cff */
[----:B------:R-:W-:Y:S02]  /*0d70*/  @P0 LOP3.LUT R5, R5, R26, RZ, 0x3c, !PT ;  /* 0x0000001a05050212 */ /* 0x000fe400078e3cff */
[----:B------:R-:W-:Y:S01]  /*0d80*/  @P0 LOP3.LUT R2, R2, R25, RZ, 0x3c, !PT ;  /* 0x0000001902020212 */ /* 0x000fe200078e3cff */
[----:B------:R-:W-:Y:S06]  /*0d90*/  @P1 BRA `(.L_x_93) ;  /* 0xfffffff400481947 */ /* 0x000fec000383ffff */
[----:B------:R-:W-:-:S05]  /*0da0*/  VIADD R16, R16, 0x1 ;  /* 0x0000000110107836 */ /* 0x000fca0000000000 */
[----:B------:R-:W-:-:S13]  /*0db0*/  ISETP.NE.AND P0, PT, R16, 0x5, PT ;  /* 0x000000051000780c */ /* 0x000fda0003f05270 */
[----:B------:R-:W-:Y:S05]  /*0dc0*/  @P0 BRA `(.L_x_94) ;  /* 0xfffffff400280947 */ /* 0x000fea000383ffff */
[----:B------:R1:W-:Y:S01]  /*0dd0*/  STG.E.64 desc[UR4][R6.64+0x68], R4 ;  /* 0x0000680406007986 */ /* 0x0003e2000c101b04 */
[----:B------:R-:W-:Y:S01]  /*0de0*/  VIADD R14, R14, 0x1 ;  /* 0x000000010e0e7836 */ /* 0x000fe20000000000 */
[----:B------:R-:W-:Y:S02]  /*0df0*/  LOP3.LUT R11, R13, 0x3, RZ, 0xc0, !PT ;  /* 0x000000030d0b7812 */ /* 0x000fe400078ec0ff */
[----:B------:R1:W-:Y:S02]  /*0e00*/  STG.E.64 desc[UR4][R6.64+0x70], R2 ;  /* 0x0000700206007986 */ /* 0x0003e4000c101b04 */
[----:B------:R-:W-:Y:S02]  /*0e10*/  ISETP.GE.U32.AND P0, PT, R14, R11, PT ;  /* 0x0000000b0e00720c */ /* 0x000fe40003f06070 */
[----:B------:R1:W-:Y:S11]  /*0e20*/  STG.E desc[UR4][R6.64+0x64], R15 ;  /* 0x0000640f06007986 */ /* 0x0003f6000c101904 */
[----:B------:R-:W-:Y:S05]  /*0e30*/  @!P0 BRA `(.L_x_95) ;  /* 0xfffffff000fc8947 */ /* 0x000fea000383ffff */
.L_x_92:
[----:B------:R-:W-:Y:S05]  /*0e40*/  BSYNC.RECONVERGENT B1 ;  /* 0x0000000000017941 */ /* 0x000fea0003800200 */
.L_x_91:
[C---:B------:R-:W-:Y:S01]  /*0e50*/  ISETP.GT.U32.AND P0, PT, R13.reuse, 0x3, PT ;  /* 0x000000030d00780c */ /* 0x040fe20003f04070 */
[----:B------:R-:W-:Y:S01]  /*0e60*/  VIADD R12, R12, 0x1 ;  /* 0x000000010c0c7836 */ /* 0x000fe20000000000 */
[--C-:B------:R-:W-:Y:S02]  /*0e70*/  SHF.R.U64 R13, R13, 0x2, R0.reuse ;  /* 0x000000020d0d7819 */ /* 0x100fe40000001200 */
[----:B------:R-:W-:Y:S02]  /*0e80*/  ISETP.GT.U32.AND.EX P0, PT, R0, RZ, PT, P0 ;  /* 0x000000ff0000720c */ /* 0x000fe40003f04100 */
[----:B------:R-:W-:-:S11]  /*0e90*/  SHF.R.U32.HI R0, RZ, 0x2, R0 ;  /* 0x00000002ff007819 */ /* 0x000fd60000011600 */
[----:B------:R-:W-:Y:S05]  /*0ea0*/  @P0 BRA `(.L_x_96) ;  /* 0xfffffff000c00947 */ /* 0x000fea000383ffff */
.L_x_90:
[----:B------:R-:W-:Y:S05]  /*0eb0*/  BSYNC.RECONVERGENT B0 ;  /* 0x0000000000007941 */ /* 0x000fea0003800200 */
.L_x_89:
[----:B------:R-:W-:Y:S04]  /*0ec0*/  STG.E.64 desc[UR4][R6.64+0x78], RZ ;  /* 0x000078ff06007986 */ /* 0x000fe8000c101b04 */
[----:B------:R-:W-:Y:S04]  /*0ed0*/  STG.E desc[UR4][R6.64+0x80], RZ ;  /* 0x000080ff06007986 */ /* 0x000fe8000c101904 */
[----:B------:R-:W-:Y:S01]  /*0ee0*/  STG.E.64 desc[UR4][R6.64+0x88], RZ ;  /* 0x000088ff06007986 */ /* 0x000fe2000c101b04 */
[----:B------:R-:W-:Y:S05]  /*0ef0*/  EXIT ;  /* 0x000000000000794d */ /* 0x000fea0003800000 */
.L_x_97:
        /* <DEDUP_REMOVED lines=16> */
.L_x_105:


//--------------------- .text._Z6mutatePiiP17curandStateXORWOW --------------------------
	.section	.text._Z6mutatePiiP17curandStateXORWOW,"ax",@progbits
	.align	128
        .global         _Z6mutatePiiP17curandStateXORWOW
        .type           _Z6mutatePiiP17curandStateXORWOW,@function
        .size           _Z6mutatePiiP17curandStateXORWOW,(.L_x_106 - _Z6mutatePiiP17curandStateXORWOW)
        .other          _Z6mutatePiiP17curandStateXORWOW,@"STO_CUDA_ENTRY STV_DEFAULT"
_Z6mutatePiiP17curandStateXORWOW:
.text._Z6mutatePiiP17curandStateXORWOW:
[----:B------:R-:W-:Y:S01]  /*0000*/  LDC R1, c[0x0][0x37c] ;  /* 0x0000df00ff017b82 */ /* 0x000fe20000000800 */
[----:B------:R-:W0:Y:S07]  /*0010*/  S2R R5, SR_TID.X ;  /* 0x0000000000057919 */ /* 0x000e2e0000002100 */
[----:B------:R-:W0:Y:S01]  /*0020*/  S2UR UR6, SR_CTAID.X ;  /* 0x00000000000679c3 */ /* 0x000e220000002500 */
[----:B------:R-:W1:Y:S07]  /*0030*/  LDCU.64 UR4, c[0x0][0x358] ;  /* 0x00006b00ff0477ac */ /* 0x000e6e0008000a00 */
[----:B------:R-:W0:Y:S08]  /*0040*/  LDC R0, c[0x0][0x360] ;  /* 0x0000d800ff007b82 */ /* 0x000e300000000800 */
[----:B------:R-:W2:Y:S08]  /*0050*/  LDC.64 R2, c[0x0][0x390] ;  /* 0x0000e400ff027b82 */ /* 0x000eb00000000a00 */
[----:B------:R-:W3:Y:S01]  /*0060*/  LDC R16, c[0x0][0x388] ;  /* 0x0000e200ff107b82 */ /* 0x000ee20000000800 */
[----:B0-----:R-:W-:-:S07]  /*0070*/  IMAD R0, R0, UR6, R5 ;  /* 0x0000000600007c24 */ /* 0x001fce000f8e0205 */
[----:B------:R-:W0:Y:S01]  /*0080*/  LDC.64 R12, c[0x0][0x380] ;  /* 0x0000e000ff0c7b82 */ /* 0x000e220000000a00 */
[----:B------:R-:W-:-:S04]  /*0090*/  VIADD R5, R0, 0x2 ;  /* 0x0000000200057836 */ /* 0x000fc80000000000 */
[----:B--2---:R-:W-:-:S05]  /*00a0*/  IMAD.WIDE R2, R5, 0x30, R2 ;  /* 0x0000003005027825 */ /* 0x004fca00078e0202 */
[----:B-1----:R-:W2:Y:S04]  /*00b0*/  LDG.E.64 R8, desc[UR4][R2.64] ;  /* 0x0000000402087981 */ /* 0x002ea8000c1e1b00 */
[----:B------:R-:W4:Y:S04]  /*00c0*/  LDG.E.64 R4, desc[UR4][R2.64+0x10] ;  /* 0x0000100402047981 */ /* 0x000f28000c1e1b00 */
[----:B------:R-:W5:Y:S01]  /*00d0*/  LDG.E.64 R6, desc[UR4][R2.64+0x8] ;  /* 0x0000080402067981 */ /* 0x000f62000c1e1b00 */
[----:B---3--:R-:W-:Y:S02]  /*00e0*/  I2FP.F32.S32 R14, R16 ;  /* 0x00000010000e7245 */ /* 0x008fe40000201400 */
[----:B--2---:R-:W-:-:S04]  /*00f0*/  SHF.R.U32.HI R0, RZ, 0x2, R9 ;  /* 0x00000002ff007819 */ /* 0x004fc80000011609 */
[----:B------:R-:W-:Y:S01]  /*0100*/  LOP3.LUT R0, R0, R9, RZ, 0x3c, !PT ;  /* 0x0000000900007212 */ /* 0x000fe200078e3cff */
[----:B----4-:R-:W-:Y:S01]  /*0110*/  IMAD.SHL.U32 R9, R5, 0x10, RZ ;  /* 0x0000001005097824 */ /* 0x010fe200078e00ff */
[----:B------:R-:W-:Y:S01]  /*0120*/  STG.E.64 desc[UR4][R2.64+0x8], R4 ;  /* 0x0000080402007986 */ /* 0x000fe2000c101b04 */
[----:B-----5:R-:W-:Y:S02]  /*0130*/  SHF.R.U32.HI R11, RZ, 0x2, R6 ;  /* 0x00000002ff0b7819 */ /* 0x020fe40000011606 */
[----:B------:R-:W-:Y:S02]  /*0140*/  IMAD.SHL.U32 R10, R0, 0x2, RZ ;  /* 0x00000002000a7824 */ /* 0x000fe400078e00ff */
[----:B------:R-:W-:-:S03]  /*0150*/  LOP3.LUT R11, R11, R6, RZ, 0x3c, !PT ;  /* 0x000000060b0b7212 */ /* 0x000fc600078e3cff */
[----:B------:R-:W-:Y:S01]  /*0160*/  LOP3.LUT R10, R0, R10, R9, 0x96, !PT ;  /* 0x0000000a000a7212 */ /* 0x000fe200078e9609 */
[----:B------:R-:W-:-:S03]  /*0170*/  IMAD.MOV.U32 R0, RZ, RZ, 0x2f800000 ;  /* 0x2f800000ff007424 */ /* 0x000fc600078e00ff */
[----:B------:R-:W-:-:S04]  /*0180*/  LOP3.LUT R10, R10, R5, RZ, 0x3c, !PT ;  /* 0x000000050a0a7212 */ /* 0x000fc800078e3cff */
[----:B------:R-:W-:Y:S01]  /*0190*/  IADD3 R9, PT, PT, R8, 0x587c5, R10 ;  /* 0x000587c508097810 */ /* 0x000fe20007ffe00a */
[----:B------:R-:W-:-:S03]  /*01a0*/  IMAD.SHL.U32 R6, R10, 0x10, RZ ;  /* 0x000000100a067824 */ /* 0x000fc600078e00ff */
[----:B------:R-:W-:-:S05]  /*01b0*/  I2FP.F32.U32 R9, R9 ;  /* 0x0000000900097245 */ /* 0x000fca0000201000 */
[----:B------:R-:W-:-:S04]  /*01c0*/  FFMA R9, R9, R0, 1.1641532182693481445e-10 ;  /* 0x2f00000009097423 */ /* 0x000fc80000000000 */
[----:B------:R-:W-:Y:S01]  /*01d0*/  FMUL R9, R9, R14 ;  /* 0x0000000e09097220 */ /* 0x000fe20000400000 */
[----:B------:R-:W-:-:S04]  /*01e0*/  SHF.L.U32 R14, R11, 0x1, RZ ;  /* 0x000000010b0e7819 */ /* 0x000fc800000006ff */
[----:B------:R-:W-:Y:S01]  /*01f0*/  LOP3.LUT R11, R11, R14, R6, 0x96, !PT ;  /* 0x0000000e0b0b7212 */ /* 0x000fe200078e9606 */
[----:B------:R-:W1:Y:S01]  /*0200*/  F2I.TRUNC.NTZ R9, R9 ;  /* 0x0000000900097305 */ /* 0x000e62000020f100 */
[----:B------:R-:W-:Y:S02]  /*0210*/  VIADD R6, R8, 0xb0f8a ;  /* 0x000b0f8a08067836 */ /* 0x000fe40000000000 */
[----:B------:R-:W-:-:S03]  /*0220*/  LOP3.LUT R11, R11, R10, RZ, 0x3c, !PT ;  /* 0x0000000a0b0b7212 */ /* 0x000fc600078e3cff */
[----:B------:R-:W-:Y:S04]  /*0230*/  STG.E.64 desc[UR4][R2.64], R6 ;  /* 0x0000000602007986 */ /* 0x000fe8000c101b04 */
[----:B------:R-:W-:Y:S01]  /*0240*/  STG.E.64 desc[UR4][R2.64+0x10], R10 ;  /* 0x0000100a02007986 */ /* 0x000fe2000c101b04 */
[----:B-1----:R-:W-:-:S04]  /*0250*/  IMAD R15, R16, UR6, R9 ;  /* 0x00000006100f7c24 */ /* 0x002fc8000f8e0209 */
[----:B0-----:R-:W-:-:S05]  /*0260*/  IMAD.WIDE.U32 R12, R15, 0x4, R12 ;  /* 0x000000040f0c7825 */ /* 0x001fca00078e000c */
[----:B------:R-:W2:Y:S01]  /*0270*/  LDG.E R14, desc[UR4][R12.64] ;  /* 0x000000040c0e7981 */ /* 0x000ea2000c1e1900 */
[----:B------:R-:W-:-:S04]  /*0280*/  IADD3 R8, PT, PT, R11, R6, RZ ;  /* 0x000000060b087210 */ /* 0x000fc80007ffe0ff */
[----:B------:R-:W-:-:S05]  /*0290*/  I2FP.F32.U32 R9, R8 ;  /* 0x0000000800097245 */ /* 0x000fca0000201000 */
[----:B------:R-:W-:-:S04]  /*02a0*/  FFMA R9, R9, R0, 1.1641532182693481445e-10 ;  /* 0x2f00000009097423 */ /* 0x000fc80000000000 */
[----:B------:R-:W-:-:S06]  /*02b0*/  FMUL R9, R9, 3 ;  /* 0x4040000009097820 */ /* 0x000fcc0000400000 */
[----:B------:R-:W2:Y:S02]  /*02c0*/  F2I.TRUNC.NTZ R9, R9 ;  /* 0x0000000900097305 */ /* 0x000ea4000020f100 */
[----:B--2---:R-:W-:-:S04]  /*02d0*/  IADD3 R14, PT, PT, R14, 0x1, R9 ;  /* 0x000000010e0e7810 */ /* 0x004fc80007ffe009 */
[----:B------:R-:W-:-:S04]  /*02e0*/  SHF.R.S32.HI R15, RZ, 0x1f, R14 ;  /* 0x0000001fff0f7819 */ /* 0x000fc8000001140e */
[----:B------:R-:W-:-:S04]  /*02f0*/  LEA.HI R15, R15, R14, RZ, 0x2 ;  /* 0x0000000e0f0f7211 */ /* 0x000fc800078f10ff */
[----:B------:R-:W-:-:S05]  /*0300*/  LOP3.LUT R15, R15, 0xfffffffc, RZ, 0xc0, !PT ;  /* 0xfffffffc0f0f7812 */ /* 0x000fca00078ec0ff */
[----:B------:R-:W-:-:S05]  /*0310*/  IMAD.IADD R15, R14, 0x1, -R15 ;  /* 0x000000010e0f7824 */ /* 0x000fca00078e0a0f */
[----:B------:R-:W-:Y:S01]  /*0320*/  STG.E desc[UR4][R12.64], R15 ;  /* 0x0000000f0c007986 */ /* 0x000fe2000c101904 */
[----:B------:R-:W-:Y:S05]  /*0330*/  EXIT ;  /* 0x000000000000794d */ /* 0x000fea0003800000 */
.L_x_98:
        /* <DEDUP_REMOVED lines=12> */
.L_x_106:


//--------------------- .nv.global.init           --------------------------
	.section	.nv.global.init,"aw",@progbits
	.align	4
.nv.global.init:
	.type		mrg32k3aM1SubSeq,@object
	.size		mrg32k3aM1SubSeq,(mrg32k3aM2SubSeq - mrg32k3aM1SubSeq)
mrg32k3aM1SubSeq:
        /*0000*/ 	.byte	0x0b, 0xcc, 0xee, 0x04, 0x73, 0x29, 0x8b, 0x6f, 0xf6, 0x53, 0x03, 0xf6, 0x23, 0xf6, 0xea, 0xda
        /* <DEDUP_REMOVED lines=125> */
	.type		mrg32k3aM2SubSeq,@object
	.size		mrg32k3aM2SubSeq,(mrg32k3aM1 - mrg32k3aM2SubSeq)
mrg32k3aM2SubSeq:
        /* <DEDUP_REMOVED lines=126> */
	.type		mrg32k3aM1,@object
	.size		mrg32k3aM1,(mrg32k3aM1Seq - mrg32k3aM1)
mrg32k3aM1:
        /* <DEDUP_REMOVED lines=144> */
	.type		mrg32k3aM1Seq,@object
	.size		mrg32k3aM1Seq,(mrg32k3aM2 - mrg32k3aM1Seq)
mrg32k3aM1Seq:
        /* <DEDUP_REMOVED lines=144> */
	.type		mrg32k3aM2,@object
	.size		mrg32k3aM2,(mrg32k3aM2Seq - mrg32k3aM2)
mrg32k3aM2:
        /* <DEDUP_REMOVED lines=144> */
	.type		mrg32k3aM2Seq,@object
	.size		mrg32k3aM2Seq,(precalc_xorwow_matrix - mrg32k3aM2Seq)
mrg32k3aM2Seq:
        /* <DEDUP_REMOVED lines=144> */
	.type		precalc_xorwow_matrix,@object
	.size		precalc_xorwow_matrix,(precalc_xorwow_offset_matrix - precalc_xorwow_matrix)
precalc_xorwow_matrix:
        /* <DEDUP_REMOVED lines=6400> */
	.type		precalc_xorwow_offset_matrix,@object
	.size		precalc_xorwow_offset_matrix,(.L_1 - precalc_xorwow_offset_matrix)
precalc_xorwow_offset_matrix:
        /* <DEDUP_REMOVED lines=6400> */
.L_1:


//--------------------- .nv.shared._Z17calculateEntropy3iPiPd --------------------------
	.section	.nv.shared._Z17calculateEntropy3iPiPd,"aw",@nobits
	.sectionflags	@""
	.align	16
	.zero		1024


//--------------------- .nv.shared.reserved.0     --------------------------
	.section	.nv.shared.reserved.0,"aw",@nobits
	.weak		__nv_reservedSMEM_offset_0_alias
	.size		__nv_reservedSMEM_offset_0_alias, 0, 64
	.other		__nv_reservedSMEM_offset_0_alias,@"STO_CUDA_RESERVED_SHARED STV_DEFAULT"
__nv_reservedSMEM_offset_0_alias:
	.zero		0
	.zero		64


//--------------------- .nv.shared._Z19calculateEntropyBigPiiiiiS_ --------------------------
	.section	.nv.shared._Z19calculateEntropyBigPiiiiiS_,"aw",@nobits
	.sectionflags	@""
	.align	16
	.zero		1024


//--------------------- .nv.shared._Z16calculateEntropyPiiiiS_ --------------------------
	.section	.nv.shared._Z16calculateEntropyPiiiiS_,"aw",@nobits
	.sectionflags	@""
	.align	16
	.zero		1024


//--------------------- .nv.shared._Z9alcateBigPii --------------------------
	.section	.nv.shared._Z9alcateBigPii,"aw",@nobits
	.sectionflags	@""
	.align	16
	.zero		1024


//--------------------- .nv.shared._Z6alcatePii   --------------------------
	.section	.nv.shared._Z6alcatePii,"aw",@nobits
	.sectionflags	@""
	.align	16
	.zero		1024


//--------------------- .nv.shared._Z5grandP17curandStateXORWOWm --------------------------
	.section	.nv.shared._Z5grandP17curandStateXORWOWm,"aw",@nobits
	.sectionflags	@""
	.align	16
	.zero		1024


//--------------------- .nv.shared._Z6mutatePiiP17curandStateXORWOW --------------------------
	.section	.nv.shared._Z6mutatePiiP17curandStateXORWOW,"aw",@nobits
	.sectionflags	@""
	.align	16
	.zero		1024


//--------------------- .nv.constant0._Z17calculateEntropy3iPiPd --------------------------
	.section	.nv.constant0._Z17calculateEntropy3iPiPd,"a",@progbits
	.sectionflags	@""
	.align	4
.nv.constant0._Z17calculateEntropy3iPiPd:
	.zero		920


//--------------------- .nv.constant0._Z19calculateEntropyBigPiiiiiS_ --------------------------
	.section	.nv.constant0._Z19calculateEntropyBigPiiiiiS_,"a",@progbits
	.sectionflags	@""
	.align	4
.nv.constant0._Z19calculateEntropyBigPiiiiiS_:
	.zero		928


//--------------------- .nv.constant0._Z16calculateEntropyPiiiiS_ --------------------------
	.section	.nv.constant0._Z16calculateEntropyPiiiiS_,"a",@progbits
	.sectionflags	@""
	.align	4
.nv.constant0._Z16calculateEntropyPiiiiS_:
	.zero		928


//--------------------- .nv.constant0._Z9alcateBigPii --------------------------
	.section	.nv.constant0._Z9alcateBigPii,"a",@progbits
	.sectionflags	@""
	.align	4
.nv.constant0._Z9alcateBigPii:
	.zero		908


//--------------------- .nv.constant0._Z6alcatePii --------------------------
	.section	.nv.constant0._Z6alcatePii,"a",@progbits
	.sectionflags	@""
	.align	4
.nv.constant0._Z6alcatePii:
	.zero		908


//--------------------- .nv.constant0._Z5grandP17curandStateXORWOWm --------------------------
	.section	.nv.constant0._Z5grandP17curandStateXORWOWm,"a",@progbits
	.sectionflags	@""
	.align	4
.nv.constant0._Z5grandP17curandStateXORWOWm:
	.zero		912


//--------------------- .nv.constant0._Z6mutatePiiP17curandStateXORWOW --------------------------
	.section	.nv.constant0._Z6mutatePiiP17curandStateXORWOW,"a",@progbits
	.sectionflags	@""
	.align	4
.nv.constant0._Z6mutatePiiP17curandStateXORWOW:
	.zero		920


//--------------------- SYMBOLS --------------------------

	.type		.nv.reservedSmem.offset0,@object
	.size		.nv.reservedSmem.offset0,0x4
	.type		.nv.reservedSmem.cap,@object
	.size		.nv.reservedSmem.cap,0x4
